//
// Generated by NVIDIA NVVM Compiler
//
// Compiler Build ID: CL-36424714
// Cuda compilation tools, release 13.0, V13.0.88
// Based on NVVM 20.0.0
//

.version 9.0
.target sm_100
.address_size 64

	// .globl	chande_batch_f32

.visible .entry chande_batch_f32(
	.param .u64 .ptr .align 1 chande_batch_f32_param_0,
	.param .u64 .ptr .align 1 chande_batch_f32_param_1,
	.param .u64 .ptr .align 1 chande_batch_f32_param_2,
	.param .u64 .ptr .align 1 chande_batch_f32_param_3,
	.param .u64 .ptr .align 1 chande_batch_f32_param_4,
	.param .u64 .ptr .align 1 chande_batch_f32_param_5,
	.param .u64 .ptr .align 1 chande_batch_f32_param_6,
	.param .u64 .ptr .align 1 chande_batch_f32_param_7,
	.param .u32 chande_batch_f32_param_8,
	.param .u32 chande_batch_f32_param_9,
	.param .u32 chande_batch_f32_param_10,
	.param .u64 .ptr .align 1 chande_batch_f32_param_11
)
{
	.reg .pred 	%p<156>;
	.reg .b32 	%r<95>;
	.reg .b32 	%f<361>;
	.reg .b64 	%rd<77>;
	.reg .b64 	%fd<39>;

	ld.param.u64 	%rd28, [chande_batch_f32_param_0];
	ld.param.u64 	%rd29, [chande_batch_f32_param_1];
	ld.param.u64 	%rd30, [chande_batch_f32_param_2];
	ld.param.u64 	%rd24, [chande_batch_f32_param_4];
	ld.param.u64 	%rd26, [chande_batch_f32_param_6];
	ld.param.u64 	%rd27, [chande_batch_f32_param_7];
	ld.param.u32 	%r50, [chande_batch_f32_param_8];
	ld.param.u32 	%r51, [chande_batch_f32_param_9];
	ld.param.u32 	%r52, [chande_batch_f32_param_10];
	ld.param.u64 	%rd31, [chande_batch_f32_param_11];
	cvta.to.global.u64 	%rd1, %rd30;
	cvta.to.global.u64 	%rd2, %rd31;
	cvta.to.global.u64 	%rd3, %rd29;
	cvta.to.global.u64 	%rd4, %rd28;
	mov.u32 	%r1, %ctaid.x;
	setp.ge.s32 	%p1, %r1, %r52;
	@%p1 bra 	$L__BB0_153;
	ld.param.u64 	%rd76, [chande_batch_f32_param_5];
	ld.param.u64 	%rd75, [chande_batch_f32_param_3];
	cvta.to.global.u64 	%rd32, %rd75;
	cvta.to.global.u64 	%rd33, %rd24;
	cvta.to.global.u64 	%rd34, %rd76;
	cvta.to.global.u64 	%rd35, %rd26;
	cvta.to.global.u64 	%rd36, %rd27;
	mul.wide.u32 	%rd37, %r1, 4;
	add.s64 	%rd38, %rd32, %rd37;
	ld.global.nc.u32 	%r2, [%rd38];
	add.s64 	%rd39, %rd33, %rd37;
	ld.global.nc.f32 	%f1, [%rd39];
	add.s64 	%rd40, %rd34, %rd37;
	ld.global.nc.u32 	%r3, [%rd40];
	add.s64 	%rd41, %rd35, %rd37;
	ld.global.nc.f32 	%f2, [%rd41];
	add.s64 	%rd42, %rd36, %rd37;
	ld.global.nc.u32 	%r89, [%rd42];
	setp.lt.s32 	%p2, %r2, 1;
	max.s32 	%r54, %r89, %r51;
	setp.ge.s32 	%p3, %r54, %r50;
	or.pred  	%p4, %p3, %p2;
	@%p4 bra 	$L__BB0_153;
	mul.lo.s32 	%r5, %r50, %r1;
	mov.u32 	%r6, %tid.x;
	setp.ge.s32 	%p5, %r6, %r50;
	@%p5 bra 	$L__BB0_5;
	mov.u32 	%r7, %ntid.x;
	mov.u32 	%r78, %r6;
$L__BB0_4:
	add.s32 	%r55, %r78, %r5;
	mul.wide.s32 	%rd43, %r55, 4;
	add.s64 	%rd44, %rd2, %rd43;
	mov.b32 	%r56, 2143289344;
	st.global.u32 	[%rd44], %r56;
	add.s32 	%r78, %r78, %r7;
	setp.lt.s32 	%p6, %r78, %r50;
	@%p6 bra 	$L__BB0_4;
$L__BB0_5:
	bar.sync 	0;
	setp.ne.s32 	%p7, %r6, 0;
	@%p7 bra 	$L__BB0_153;
	add.s32 	%r57, %r2, %r51;
	add.s32 	%r58, %r51, 1;
	max.s32 	%r59, %r57, %r58;
	sub.s32 	%r10, %r59, %r51;
	sub.s32 	%r60, %r51, %r59;
	setp.gt.u32 	%p8, %r60, -4;
	mov.f64 	%fd33, 0d0000000000000000;
	mov.u32 	%r81, %r51;
	@%p8 bra 	$L__BB0_12;
	mov.b32 	%r80, 0;
	mov.f64 	%fd33, 0d0000000000000000;
	mov.u32 	%r81, %r51;
$L__BB0_8:
	.pragma "nounroll";
	mul.wide.s32 	%rd45, %r81, 4;
	add.s64 	%rd5, %rd4, %rd45;
	ld.global.nc.f32 	%f3, [%rd5];
	add.s64 	%rd6, %rd3, %rd45;
	ld.global.nc.f32 	%f4, [%rd6];
	setp.ne.s32 	%p9, %r81, %r51;
	add.s64 	%rd7, %rd1, %rd45;
	@%p9 bra 	$L__BB0_10;
	sub.f32 	%f308, %f3, %f4;
	bra.uni 	$L__BB0_11;
$L__BB0_10:
	ld.global.nc.f32 	%f171, [%rd7+-4];
	sub.f32 	%f172, %f3, %f4;
	sub.f32 	%f173, %f3, %f171;
	abs.f32 	%f174, %f173;
	setp.gt.f32 	%p10, %f174, %f172;
	selp.f32 	%f175, %f174, %f172, %p10;
	sub.f32 	%f176, %f4, %f171;
	abs.f32 	%f177, %f176;
	setp.gt.f32 	%p11, %f177, %f175;
	selp.f32 	%f308, %f177, %f175, %p11;
$L__BB0_11:
	cvt.f64.f32 	%fd17, %f308;
	add.f64 	%fd18, %fd33, %fd17;
	ld.global.nc.f32 	%f178, [%rd6+4];
	ld.global.nc.f32 	%f179, [%rd5+4];
	ld.global.nc.f32 	%f180, [%rd7];
	sub.f32 	%f181, %f179, %f178;
	sub.f32 	%f182, %f179, %f180;
	abs.f32 	%f183, %f182;
	setp.gt.f32 	%p12, %f183, %f181;
	selp.f32 	%f184, %f183, %f181, %p12;
	sub.f32 	%f185, %f178, %f180;
	abs.f32 	%f186, %f185;
	setp.gt.f32 	%p13, %f186, %f184;
	selp.f32 	%f187, %f186, %f184, %p13;
	cvt.f64.f32 	%fd19, %f187;
	add.f64 	%fd20, %fd18, %fd19;
	ld.global.nc.f32 	%f188, [%rd6+8];
	ld.global.nc.f32 	%f189, [%rd5+8];
	ld.global.nc.f32 	%f190, [%rd7+4];
	sub.f32 	%f191, %f189, %f188;
	sub.f32 	%f192, %f189, %f190;
	abs.f32 	%f193, %f192;
	setp.gt.f32 	%p14, %f193, %f191;
	selp.f32 	%f194, %f193, %f191, %p14;
	sub.f32 	%f195, %f188, %f190;
	abs.f32 	%f196, %f195;
	setp.gt.f32 	%p15, %f196, %f194;
	selp.f32 	%f197, %f196, %f194, %p15;
	cvt.f64.f32 	%fd21, %f197;
	add.f64 	%fd22, %fd20, %fd21;
	ld.global.nc.f32 	%f198, [%rd6+12];
	ld.global.nc.f32 	%f199, [%rd5+12];
	ld.global.nc.f32 	%f200, [%rd7+8];
	sub.f32 	%f201, %f199, %f198;
	sub.f32 	%f202, %f199, %f200;
	abs.f32 	%f203, %f202;
	setp.gt.f32 	%p16, %f203, %f201;
	selp.f32 	%f204, %f203, %f201, %p16;
	sub.f32 	%f205, %f198, %f200;
	abs.f32 	%f206, %f205;
	setp.gt.f32 	%p17, %f206, %f204;
	selp.f32 	%f207, %f206, %f204, %p17;
	cvt.f64.f32 	%fd23, %f207;
	add.f64 	%fd33, %fd22, %fd23;
	add.s32 	%r81, %r81, 4;
	add.s32 	%r80, %r80, 4;
	and.b32  	%r62, %r10, -4;
	setp.ne.s32 	%p18, %r80, %r62;
	@%p18 bra 	$L__BB0_8;
$L__BB0_12:
	and.b32  	%r16, %r10, 3;
	setp.eq.s32 	%p19, %r16, 0;
	@%p19 bra 	$L__BB0_26;
	setp.eq.s32 	%p20, %r16, 1;
	@%p20 bra 	$L__BB0_21;
	mul.wide.s32 	%rd46, %r81, 4;
	add.s64 	%rd8, %rd4, %rd46;
	ld.global.nc.f32 	%f8, [%rd8];
	add.s64 	%rd9, %rd3, %rd46;
	ld.global.nc.f32 	%f9, [%rd9];
	setp.eq.s32 	%p21, %r81, %r51;
	add.s64 	%rd10, %rd1, %rd46;
	@%p21 bra 	$L__BB0_16;
	ld.global.nc.f32 	%f208, [%rd10+-4];
	sub.f32 	%f209, %f8, %f9;
	sub.f32 	%f210, %f8, %f208;
	abs.f32 	%f211, %f210;
	setp.gt.f32 	%p22, %f211, %f209;
	selp.f32 	%f212, %f211, %f209, %p22;
	sub.f32 	%f213, %f9, %f208;
	abs.f32 	%f214, %f213;
	setp.gt.f32 	%p23, %f214, %f212;
	selp.f32 	%f309, %f214, %f212, %p23;
	bra.uni 	$L__BB0_17;
$L__BB0_16:
	sub.f32 	%f309, %f8, %f9;
$L__BB0_17:
	cvt.f64.f32 	%fd25, %f309;
	add.f64 	%fd5, %fd33, %fd25;
	add.s32 	%r63, %r81, 1;
	ld.global.nc.f32 	%f13, [%rd8+4];
	ld.global.nc.f32 	%f14, [%rd9+4];
	setp.eq.s32 	%p24, %r63, %r51;
	@%p24 bra 	$L__BB0_19;
	ld.global.nc.f32 	%f215, [%rd10];
	sub.f32 	%f216, %f13, %f14;
	sub.f32 	%f217, %f13, %f215;
	abs.f32 	%f218, %f217;
	setp.gt.f32 	%p25, %f218, %f216;
	selp.f32 	%f219, %f218, %f216, %p25;
	sub.f32 	%f220, %f14, %f215;
	abs.f32 	%f221, %f220;
	setp.gt.f32 	%p26, %f221, %f219;
	selp.f32 	%f310, %f221, %f219, %p26;
	bra.uni 	$L__BB0_20;
$L__BB0_19:
	sub.f32 	%f310, %f13, %f14;
$L__BB0_20:
	cvt.f64.f32 	%fd26, %f310;
	add.f64 	%fd33, %fd5, %fd26;
	add.s32 	%r81, %r81, 2;
$L__BB0_21:
	and.b32  	%r64, %r10, 1;
	setp.eq.b32 	%p27, %r64, 1;
	not.pred 	%p28, %p27;
	@%p28 bra 	$L__BB0_26;
	mul.wide.s32 	%rd47, %r81, 4;
	add.s64 	%rd48, %rd4, %rd47;
	ld.global.nc.f32 	%f18, [%rd48];
	add.s64 	%rd49, %rd3, %rd47;
	ld.global.nc.f32 	%f19, [%rd49];
	setp.eq.s32 	%p29, %r81, %r51;
	@%p29 bra 	$L__BB0_24;
	add.s64 	%rd51, %rd1, %rd47;
	ld.global.nc.f32 	%f222, [%rd51+-4];
	sub.f32 	%f223, %f18, %f19;
	sub.f32 	%f224, %f18, %f222;
	abs.f32 	%f225, %f224;
	setp.gt.f32 	%p30, %f225, %f223;
	selp.f32 	%f226, %f225, %f223, %p30;
	sub.f32 	%f227, %f19, %f222;
	abs.f32 	%f228, %f227;
	setp.gt.f32 	%p31, %f228, %f226;
	selp.f32 	%f311, %f228, %f226, %p31;
	bra.uni 	$L__BB0_25;
$L__BB0_24:
	sub.f32 	%f311, %f18, %f19;
$L__BB0_25:
	cvt.f64.f32 	%fd27, %f311;
	add.f64 	%fd33, %fd33, %fd27;
$L__BB0_26:
	cvt.rn.f64.u32 	%fd28, %r2;
	div.rn.f64 	%fd38, %fd33, %fd28;
	setp.eq.s32 	%p32, %r3, 0;
	selp.f32 	%f23, 0f7F7FFFFF, 0fFF7FFFFF, %p32;
	sub.s32 	%r65, %r89, %r2;
	add.s32 	%r85, %r65, 1;
	setp.gt.s32 	%p33, %r85, %r89;
	mov.f32 	%f334, %f23;
	@%p33 bra 	$L__BB0_83;
	add.s32 	%r66, %r2, -1;
	and.b32  	%r20, %r2, 7;
	setp.lt.u32 	%p34, %r66, 7;
	mov.f32 	%f334, %f23;
	@%p34 bra 	$L__BB0_54;
	and.b32  	%r21, %r2, 2147483640;
	mov.b32 	%r84, 0;
	mov.f32 	%f334, %f23;
$L__BB0_29:
	.pragma "nounroll";
	setp.eq.s32 	%p35, %r3, 0;
	mul.wide.s32 	%rd52, %r85, 4;
	add.s64 	%rd11, %rd3, %rd52;
	add.s64 	%rd12, %rd4, %rd52;
	@%p35 bra 	$L__BB0_31;
	ld.global.nc.f32 	%f313, [%rd12];
	bra.uni 	$L__BB0_32;
$L__BB0_31:
	ld.global.nc.f32 	%f313, [%rd11];
$L__BB0_32:
	setp.gt.f32 	%p37, %f313, %f334;
	selp.f32 	%f230, %f313, %f334, %p37;
	setp.lt.f32 	%p38, %f313, %f334;
	selp.f32 	%f231, %f313, %f334, %p38;
	selp.f32 	%f28, %f231, %f230, %p35;
	@%p35 bra 	$L__BB0_34;
	ld.global.nc.f32 	%f314, [%rd12+4];
	bra.uni 	$L__BB0_35;
$L__BB0_34:
	ld.global.nc.f32 	%f314, [%rd11+4];
$L__BB0_35:
	setp.gt.f32 	%p40, %f314, %f28;
	selp.f32 	%f232, %f314, %f28, %p40;
	setp.lt.f32 	%p41, %f314, %f28;
	selp.f32 	%f233, %f314, %f28, %p41;
	selp.f32 	%f32, %f233, %f232, %p35;
	@%p35 bra 	$L__BB0_37;
	ld.global.nc.f32 	%f315, [%rd12+8];
	bra.uni 	$L__BB0_38;
$L__BB0_37:
	ld.global.nc.f32 	%f315, [%rd11+8];
$L__BB0_38:
	setp.gt.f32 	%p43, %f315, %f32;
	selp.f32 	%f234, %f315, %f32, %p43;
	setp.lt.f32 	%p44, %f315, %f32;
	selp.f32 	%f235, %f315, %f32, %p44;
	selp.f32 	%f36, %f235, %f234, %p35;
	@%p35 bra 	$L__BB0_40;
	ld.global.nc.f32 	%f316, [%rd12+12];
	bra.uni 	$L__BB0_41;
$L__BB0_40:
	ld.global.nc.f32 	%f316, [%rd11+12];
$L__BB0_41:
	setp.gt.f32 	%p46, %f316, %f36;
	selp.f32 	%f236, %f316, %f36, %p46;
	setp.lt.f32 	%p47, %f316, %f36;
	selp.f32 	%f237, %f316, %f36, %p47;
	selp.f32 	%f40, %f237, %f236, %p35;
	@%p35 bra 	$L__BB0_43;
	ld.global.nc.f32 	%f317, [%rd12+16];
	bra.uni 	$L__BB0_44;
$L__BB0_43:
	ld.global.nc.f32 	%f317, [%rd11+16];
$L__BB0_44:
	setp.gt.f32 	%p49, %f317, %f40;
	selp.f32 	%f238, %f317, %f40, %p49;
	setp.lt.f32 	%p50, %f317, %f40;
	selp.f32 	%f239, %f317, %f40, %p50;
	selp.f32 	%f44, %f239, %f238, %p35;
	@%p35 bra 	$L__BB0_46;
	ld.global.nc.f32 	%f318, [%rd12+20];
	bra.uni 	$L__BB0_47;
$L__BB0_46:
	ld.global.nc.f32 	%f318, [%rd11+20];
$L__BB0_47:
	setp.gt.f32 	%p52, %f318, %f44;
	selp.f32 	%f240, %f318, %f44, %p52;
	setp.lt.f32 	%p53, %f318, %f44;
	selp.f32 	%f241, %f318, %f44, %p53;
	selp.f32 	%f48, %f241, %f240, %p35;
	@%p35 bra 	$L__BB0_49;
	ld.global.nc.f32 	%f319, [%rd12+24];
	bra.uni 	$L__BB0_50;
$L__BB0_49:
	ld.global.nc.f32 	%f319, [%rd11+24];
$L__BB0_50:
	setp.gt.f32 	%p55, %f319, %f48;
	selp.f32 	%f242, %f319, %f48, %p55;
	setp.lt.f32 	%p56, %f319, %f48;
	selp.f32 	%f243, %f319, %f48, %p56;
	selp.f32 	%f52, %f243, %f242, %p35;
	@%p35 bra 	$L__BB0_52;
	ld.global.nc.f32 	%f320, [%rd12+28];
	bra.uni 	$L__BB0_53;
$L__BB0_52:
	ld.global.nc.f32 	%f320, [%rd11+28];
$L__BB0_53:
	setp.gt.f32 	%p58, %f320, %f52;
	selp.f32 	%f244, %f320, %f52, %p58;
	setp.lt.f32 	%p59, %f320, %f52;
	selp.f32 	%f245, %f320, %f52, %p59;
	selp.f32 	%f334, %f245, %f244, %p35;
	add.s32 	%r85, %r85, 8;
	add.s32 	%r84, %r84, 8;
	setp.ne.s32 	%p60, %r84, %r21;
	@%p60 bra 	$L__BB0_29;
$L__BB0_54:
	setp.eq.s32 	%p61, %r20, 0;
	@%p61 bra 	$L__BB0_83;
	and.b32  	%r27, %r2, 3;
	setp.lt.u32 	%p62, %r20, 4;
	@%p62 bra 	$L__BB0_69;
	setp.eq.s32 	%p63, %r3, 0;
	mul.wide.s32 	%rd53, %r85, 4;
	add.s64 	%rd13, %rd3, %rd53;
	add.s64 	%rd14, %rd4, %rd53;
	@%p63 bra 	$L__BB0_58;
	ld.global.nc.f32 	%f323, [%rd14];
	bra.uni 	$L__BB0_59;
$L__BB0_58:
	ld.global.nc.f32 	%f323, [%rd13];
$L__BB0_59:
	setp.gt.f32 	%p65, %f323, %f334;
	selp.f32 	%f247, %f323, %f334, %p65;
	setp.lt.f32 	%p66, %f323, %f334;
	selp.f32 	%f248, %f323, %f334, %p66;
	selp.f32 	%f62, %f248, %f247, %p63;
	@%p63 bra 	$L__BB0_61;
	ld.global.nc.f32 	%f324, [%rd14+4];
	bra.uni 	$L__BB0_62;
$L__BB0_61:
	ld.global.nc.f32 	%f324, [%rd13+4];
$L__BB0_62:
	setp.gt.f32 	%p68, %f324, %f62;
	selp.f32 	%f249, %f324, %f62, %p68;
	setp.lt.f32 	%p69, %f324, %f62;
	selp.f32 	%f250, %f324, %f62, %p69;
	selp.f32 	%f66, %f250, %f249, %p63;
	@%p63 bra 	$L__BB0_64;
	ld.global.nc.f32 	%f325, [%rd14+8];
	bra.uni 	$L__BB0_65;
$L__BB0_64:
	ld.global.nc.f32 	%f325, [%rd13+8];
$L__BB0_65:
	setp.gt.f32 	%p71, %f325, %f66;
	selp.f32 	%f251, %f325, %f66, %p71;
	setp.lt.f32 	%p72, %f325, %f66;
	selp.f32 	%f252, %f325, %f66, %p72;
	selp.f32 	%f70, %f252, %f251, %p63;
	@%p63 bra 	$L__BB0_67;
	ld.global.nc.f32 	%f326, [%rd14+12];
	bra.uni 	$L__BB0_68;
$L__BB0_67:
	ld.global.nc.f32 	%f326, [%rd13+12];
$L__BB0_68:
	setp.eq.s32 	%p73, %r3, 0;
	setp.gt.f32 	%p74, %f326, %f70;
	selp.f32 	%f253, %f326, %f70, %p74;
	setp.lt.f32 	%p75, %f326, %f70;
	selp.f32 	%f254, %f326, %f70, %p75;
	selp.f32 	%f334, %f254, %f253, %p73;
	add.s32 	%r85, %r85, 4;
$L__BB0_69:
	setp.eq.s32 	%p76, %r27, 0;
	@%p76 bra 	$L__BB0_83;
	setp.eq.s32 	%p77, %r27, 1;
	@%p77 bra 	$L__BB0_78;
	setp.eq.s32 	%p78, %r3, 0;
	mul.wide.s32 	%rd54, %r85, 4;
	add.s64 	%rd15, %rd3, %rd54;
	add.s64 	%rd16, %rd4, %rd54;
	@%p78 bra 	$L__BB0_73;
	ld.global.nc.f32 	%f329, [%rd16];
	bra.uni 	$L__BB0_74;
$L__BB0_73:
	ld.global.nc.f32 	%f329, [%rd15];
$L__BB0_74:
	setp.gt.f32 	%p80, %f329, %f334;
	selp.f32 	%f256, %f329, %f334, %p80;
	setp.lt.f32 	%p81, %f329, %f334;
	selp.f32 	%f257, %f329, %f334, %p81;
	selp.f32 	%f80, %f257, %f256, %p78;
	@%p78 bra 	$L__BB0_76;
	ld.global.nc.f32 	%f330, [%rd16+4];
	bra.uni 	$L__BB0_77;
$L__BB0_76:
	ld.global.nc.f32 	%f330, [%rd15+4];
$L__BB0_77:
	setp.eq.s32 	%p82, %r3, 0;
	setp.gt.f32 	%p83, %f330, %f80;
	selp.f32 	%f258, %f330, %f80, %p83;
	setp.lt.f32 	%p84, %f330, %f80;
	selp.f32 	%f259, %f330, %f80, %p84;
	selp.f32 	%f334, %f259, %f258, %p82;
	add.s32 	%r85, %r85, 2;
$L__BB0_78:
	and.b32  	%r68, %r2, 1;
	setp.eq.b32 	%p85, %r68, 1;
	not.pred 	%p86, %p85;
	@%p86 bra 	$L__BB0_83;
	setp.eq.s32 	%p87, %r3, 0;
	@%p87 bra 	$L__BB0_81;
	mul.wide.s32 	%rd55, %r85, 4;
	add.s64 	%rd56, %rd4, %rd55;
	ld.global.nc.f32 	%f333, [%rd56];
	bra.uni 	$L__BB0_82;
$L__BB0_81:
	mul.wide.s32 	%rd57, %r85, 4;
	add.s64 	%rd58, %rd3, %rd57;
	ld.global.nc.f32 	%f333, [%rd58];
$L__BB0_82:
	setp.eq.s32 	%p88, %r3, 0;
	setp.gt.f32 	%p89, %f333, %f334;
	selp.f32 	%f260, %f333, %f334, %p89;
	setp.lt.f32 	%p90, %f333, %f334;
	selp.f32 	%f261, %f333, %f334, %p90;
	selp.f32 	%f334, %f261, %f260, %p88;
$L__BB0_83:
	setp.eq.s32 	%p91, %r3, 0;
	@%p91 bra 	$L__BB0_85;
	cvt.rn.f32.f64 	%f262, %fd38;
	mul.f32 	%f263, %f1, %f262;
	sub.f32 	%f335, %f334, %f263;
	bra.uni 	$L__BB0_86;
$L__BB0_85:
	cvt.rn.f32.f64 	%f264, %fd38;
	fma.rn.f32 	%f335, %f1, %f264, %f334;
$L__BB0_86:
	add.s32 	%r69, %r89, %r5;
	mul.wide.s32 	%rd59, %r69, 4;
	add.s64 	%rd60, %rd2, %rd59;
	st.global.f32 	[%rd60], %f335;
	add.s32 	%r88, %r89, 1;
	setp.ge.s32 	%p92, %r88, %r50;
	@%p92 bra 	$L__BB0_153;
	and.b32  	%r33, %r2, 7;
	cvt.f64.f32 	%fd31, %f2;
$L__BB0_88:
	mov.u32 	%r34, %r88;
	mul.wide.s32 	%rd61, %r34, 4;
	add.s64 	%rd62, %rd4, %rd61;
	ld.global.nc.f32 	%f95, [%rd62];
	add.s64 	%rd63, %rd3, %rd61;
	ld.global.nc.f32 	%f96, [%rd63];
	setp.ne.s32 	%p93, %r34, %r51;
	@%p93 bra 	$L__BB0_90;
	sub.f32 	%f336, %f95, %f96;
	bra.uni 	$L__BB0_91;
$L__BB0_90:
	mul.wide.s32 	%rd64, %r89, 4;
	add.s64 	%rd65, %rd1, %rd64;
	ld.global.nc.f32 	%f265, [%rd65];
	sub.f32 	%f266, %f95, %f96;
	sub.f32 	%f267, %f95, %f265;
	abs.f32 	%f268, %f267;
	setp.gt.f32 	%p94, %f268, %f266;
	selp.f32 	%f269, %f268, %f266, %p94;
	sub.f32 	%f270, %f96, %f265;
	abs.f32 	%f271, %f270;
	setp.gt.f32 	%p95, %f271, %f269;
	selp.f32 	%f336, %f271, %f269, %p95;
$L__BB0_91:
	cvt.f64.f32 	%fd29, %f336;
	sub.f64 	%fd30, %fd29, %fd38;
	fma.rn.f64 	%fd38, %fd30, %fd31, %fd38;
	sub.s32 	%r91, %r89, %r2;
	add.s32 	%r93, %r91, 2;
	setp.gt.s32 	%p96, %r93, %r34;
	mov.f32 	%f359, %f23;
	@%p96 bra 	$L__BB0_149;
	add.s32 	%r71, %r2, -1;
	setp.lt.u32 	%p97, %r71, 7;
	mov.f32 	%f359, %f23;
	@%p97 bra 	$L__BB0_120;
	and.b32  	%r72, %r2, 2147483640;
	neg.s32 	%r90, %r72;
	mov.f32 	%f359, %f23;
$L__BB0_94:
	.pragma "nounroll";
	setp.eq.s32 	%p98, %r3, 0;
	add.s32 	%r73, %r91, 2;
	mul.wide.s32 	%rd66, %r73, 4;
	add.s64 	%rd17, %rd3, %rd66;
	add.s64 	%rd18, %rd4, %rd66;
	@%p98 bra 	$L__BB0_96;
	ld.global.nc.f32 	%f338, [%rd18];
	bra.uni 	$L__BB0_97;
$L__BB0_96:
	ld.global.nc.f32 	%f338, [%rd17];
$L__BB0_97:
	setp.gt.f32 	%p100, %f338, %f359;
	selp.f32 	%f273, %f338, %f359, %p100;
	setp.lt.f32 	%p101, %f338, %f359;
	selp.f32 	%f274, %f338, %f359, %p101;
	selp.f32 	%f104, %f274, %f273, %p98;
	@%p98 bra 	$L__BB0_99;
	ld.global.nc.f32 	%f339, [%rd18+4];
	bra.uni 	$L__BB0_100;
$L__BB0_99:
	ld.global.nc.f32 	%f339, [%rd17+4];
$L__BB0_100:
	setp.gt.f32 	%p103, %f339, %f104;
	selp.f32 	%f275, %f339, %f104, %p103;
	setp.lt.f32 	%p104, %f339, %f104;
	selp.f32 	%f276, %f339, %f104, %p104;
	selp.f32 	%f108, %f276, %f275, %p98;
	@%p98 bra 	$L__BB0_102;
	ld.global.nc.f32 	%f340, [%rd18+8];
	bra.uni 	$L__BB0_103;
$L__BB0_102:
	ld.global.nc.f32 	%f340, [%rd17+8];
$L__BB0_103:
	setp.gt.f32 	%p106, %f340, %f108;
	selp.f32 	%f277, %f340, %f108, %p106;
	setp.lt.f32 	%p107, %f340, %f108;
	selp.f32 	%f278, %f340, %f108, %p107;
	selp.f32 	%f112, %f278, %f277, %p98;
	@%p98 bra 	$L__BB0_105;
	ld.global.nc.f32 	%f341, [%rd18+12];
	bra.uni 	$L__BB0_106;
$L__BB0_105:
	ld.global.nc.f32 	%f341, [%rd17+12];
$L__BB0_106:
	setp.gt.f32 	%p109, %f341, %f112;
	selp.f32 	%f279, %f341, %f112, %p109;
	setp.lt.f32 	%p110, %f341, %f112;
	selp.f32 	%f280, %f341, %f112, %p110;
	selp.f32 	%f116, %f280, %f279, %p98;
	@%p98 bra 	$L__BB0_108;
	ld.global.nc.f32 	%f342, [%rd18+16];
	bra.uni 	$L__BB0_109;
$L__BB0_108:
	ld.global.nc.f32 	%f342, [%rd17+16];
$L__BB0_109:
	setp.gt.f32 	%p112, %f342, %f116;
	selp.f32 	%f281, %f342, %f116, %p112;
	setp.lt.f32 	%p113, %f342, %f116;
	selp.f32 	%f282, %f342, %f116, %p113;
	selp.f32 	%f120, %f282, %f281, %p98;
	@%p98 bra 	$L__BB0_111;
	ld.global.nc.f32 	%f343, [%rd18+20];
	bra.uni 	$L__BB0_112;
$L__BB0_111:
	ld.global.nc.f32 	%f343, [%rd17+20];
$L__BB0_112:
	setp.gt.f32 	%p115, %f343, %f120;
	selp.f32 	%f283, %f343, %f120, %p115;
	setp.lt.f32 	%p116, %f343, %f120;
	selp.f32 	%f284, %f343, %f120, %p116;
	selp.f32 	%f124, %f284, %f283, %p98;
	@%p98 bra 	$L__BB0_114;
	ld.global.nc.f32 	%f344, [%rd18+24];
	bra.uni 	$L__BB0_115;
$L__BB0_114:
	ld.global.nc.f32 	%f344, [%rd17+24];
$L__BB0_115:
	setp.gt.f32 	%p118, %f344, %f124;
	selp.f32 	%f285, %f344, %f124, %p118;
	setp.lt.f32 	%p119, %f344, %f124;
	selp.f32 	%f286, %f344, %f124, %p119;
	selp.f32 	%f128, %f286, %f285, %p98;
	@%p98 bra 	$L__BB0_117;
	ld.global.nc.f32 	%f345, [%rd18+28];
	bra.uni 	$L__BB0_118;
$L__BB0_117:
	ld.global.nc.f32 	%f345, [%rd17+28];
$L__BB0_118:
	setp.gt.f32 	%p121, %f345, %f128;
	selp.f32 	%f287, %f345, %f128, %p121;
	setp.lt.f32 	%p122, %f345, %f128;
	selp.f32 	%f288, %f345, %f128, %p122;
	selp.f32 	%f359, %f288, %f287, %p98;
	add.s32 	%r91, %r91, 8;
	add.s32 	%r90, %r90, 8;
	setp.ne.s32 	%p123, %r90, 0;
	@%p123 bra 	$L__BB0_94;
	add.s32 	%r93, %r91, 2;
$L__BB0_120:
	setp.eq.s32 	%p124, %r33, 0;
	@%p124 bra 	$L__BB0_149;
	add.s32 	%r74, %r33, -1;
	setp.lt.u32 	%p125, %r74, 3;
	@%p125 bra 	$L__BB0_135;
	setp.eq.s32 	%p126, %r3, 0;
	mul.wide.s32 	%rd67, %r93, 4;
	add.s64 	%rd19, %rd3, %rd67;
	add.s64 	%rd20, %rd4, %rd67;
	@%p126 bra 	$L__BB0_124;
	ld.global.nc.f32 	%f348, [%rd20];
	bra.uni 	$L__BB0_125;
$L__BB0_124:
	ld.global.nc.f32 	%f348, [%rd19];
$L__BB0_125:
	setp.gt.f32 	%p128, %f348, %f359;
	selp.f32 	%f290, %f348, %f359, %p128;
	setp.lt.f32 	%p129, %f348, %f359;
	selp.f32 	%f291, %f348, %f359, %p129;
	selp.f32 	%f138, %f291, %f290, %p126;
	@%p126 bra 	$L__BB0_127;
	ld.global.nc.f32 	%f349, [%rd20+4];
	bra.uni 	$L__BB0_128;
$L__BB0_127:
	ld.global.nc.f32 	%f349, [%rd19+4];
$L__BB0_128:
	setp.gt.f32 	%p131, %f349, %f138;
	selp.f32 	%f292, %f349, %f138, %p131;
	setp.lt.f32 	%p132, %f349, %f138;
	selp.f32 	%f293, %f349, %f138, %p132;
	selp.f32 	%f142, %f293, %f292, %p126;
	@%p126 bra 	$L__BB0_130;
	ld.global.nc.f32 	%f350, [%rd20+8];
	bra.uni 	$L__BB0_131;
$L__BB0_130:
	ld.global.nc.f32 	%f350, [%rd19+8];
$L__BB0_131:
	setp.gt.f32 	%p134, %f350, %f142;
	selp.f32 	%f294, %f350, %f142, %p134;
	setp.lt.f32 	%p135, %f350, %f142;
	selp.f32 	%f295, %f350, %f142, %p135;
	selp.f32 	%f146, %f295, %f294, %p126;
	@%p126 bra 	$L__BB0_133;
	ld.global.nc.f32 	%f351, [%rd20+12];
	bra.uni 	$L__BB0_134;
$L__BB0_133:
	ld.global.nc.f32 	%f351, [%rd19+12];
$L__BB0_134:
	setp.gt.f32 	%p137, %f351, %f146;
	selp.f32 	%f296, %f351, %f146, %p137;
	setp.lt.f32 	%p138, %f351, %f146;
	selp.f32 	%f297, %f351, %f146, %p138;
	selp.f32 	%f359, %f297, %f296, %p126;
	add.s32 	%r93, %r93, 4;
$L__BB0_135:
	and.b32  	%r75, %r2, 3;
	setp.eq.s32 	%p139, %r75, 0;
	@%p139 bra 	$L__BB0_149;
	setp.eq.s32 	%p140, %r75, 1;
	@%p140 bra 	$L__BB0_144;
	setp.eq.s32 	%p141, %r3, 0;
	mul.wide.s32 	%rd68, %r93, 4;
	add.s64 	%rd21, %rd3, %rd68;
	add.s64 	%rd22, %rd4, %rd68;
	@%p141 bra 	$L__BB0_139;
	ld.global.nc.f32 	%f354, [%rd22];
	bra.uni 	$L__BB0_140;
$L__BB0_139:
	ld.global.nc.f32 	%f354, [%rd21];
$L__BB0_140:
	setp.gt.f32 	%p143, %f354, %f359;
	selp.f32 	%f299, %f354, %f359, %p143;
	setp.lt.f32 	%p144, %f354, %f359;
	selp.f32 	%f300, %f354, %f359, %p144;
	selp.f32 	%f156, %f300, %f299, %p141;
	@%p141 bra 	$L__BB0_142;
	ld.global.nc.f32 	%f355, [%rd22+4];
	bra.uni 	$L__BB0_143;
$L__BB0_142:
	ld.global.nc.f32 	%f355, [%rd21+4];
$L__BB0_143:
	setp.gt.f32 	%p146, %f355, %f156;
	selp.f32 	%f301, %f355, %f156, %p146;
	setp.lt.f32 	%p147, %f355, %f156;
	selp.f32 	%f302, %f355, %f156, %p147;
	selp.f32 	%f359, %f302, %f301, %p141;
	add.s32 	%r93, %r93, 2;
$L__BB0_144:
	and.b32  	%r76, %r2, 1;
	setp.eq.b32 	%p148, %r76, 1;
	not.pred 	%p149, %p148;
	@%p149 bra 	$L__BB0_149;
	setp.eq.s32 	%p150, %r3, 0;
	@%p150 bra 	$L__BB0_147;
	mul.wide.s32 	%rd69, %r93, 4;
	add.s64 	%rd70, %rd4, %rd69;
	ld.global.nc.f32 	%f358, [%rd70];
	bra.uni 	$L__BB0_148;
$L__BB0_147:
	mul.wide.s32 	%rd71, %r93, 4;
	add.s64 	%rd72, %rd3, %rd71;
	ld.global.nc.f32 	%f358, [%rd72];
$L__BB0_148:
	setp.eq.s32 	%p151, %r3, 0;
	setp.gt.f32 	%p152, %f358, %f359;
	selp.f32 	%f303, %f358, %f359, %p152;
	setp.lt.f32 	%p153, %f358, %f359;
	selp.f32 	%f304, %f358, %f359, %p153;
	selp.f32 	%f359, %f304, %f303, %p151;
$L__BB0_149:
	setp.eq.s32 	%p154, %r3, 0;
	@%p154 bra 	$L__BB0_151;
	cvt.rn.f32.f64 	%f305, %fd38;
	mul.f32 	%f306, %f1, %f305;
	sub.f32 	%f360, %f359, %f306;
	bra.uni 	$L__BB0_152;
$L__BB0_151:
	cvt.rn.f32.f64 	%f307, %fd38;
	fma.rn.f32 	%f360, %f1, %f307, %f359;
$L__BB0_152:
	add.s32 	%r77, %r34, %r5;
	mul.wide.s32 	%rd73, %r77, 4;
	add.s64 	%rd74, %rd2, %rd73;
	st.global.f32 	[%rd74], %f360;
	add.s32 	%r88, %r34, 1;
	setp.ne.s32 	%p155, %r88, %r50;
	mov.u32 	%r89, %r34;
	@%p155 bra 	$L__BB0_88;
$L__BB0_153:
	ret;

}
	// .globl	chande_batch_from_tr_f32
.visible .entry chande_batch_from_tr_f32(
	.param .u64 .ptr .align 1 chande_batch_from_tr_f32_param_0,
	.param .u64 .ptr .align 1 chande_batch_from_tr_f32_param_1,
	.param .u64 .ptr .align 1 chande_batch_from_tr_f32_param_2,
	.param .u64 .ptr .align 1 chande_batch_from_tr_f32_param_3,
	.param .u64 .ptr .align 1 chande_batch_from_tr_f32_param_4,
	.param .u64 .ptr .align 1 chande_batch_from_tr_f32_param_5,
	.param .u64 .ptr .align 1 chande_batch_from_tr_f32_param_6,
	.param .u64 .ptr .align 1 chande_batch_from_tr_f32_param_7,
	.param .u32 chande_batch_from_tr_f32_param_8,
	.param .u32 chande_batch_from_tr_f32_param_9,
	.param .u32 chande_batch_from_tr_f32_param_10,
	.param .u64 .ptr .align 1 chande_batch_from_tr_f32_param_11
)
{
	.reg .pred 	%p<137>;
	.reg .b32 	%r<105>;
	.reg .b32 	%f<296>;
	.reg .b64 	%rd<69>;
	.reg .b64 	%fd<90>;

	ld.param.u64 	%rd22, [chande_batch_from_tr_f32_param_0];
	ld.param.u64 	%rd23, [chande_batch_from_tr_f32_param_1];
	ld.param.u64 	%rd24, [chande_batch_from_tr_f32_param_2];
	ld.param.u64 	%rd17, [chande_batch_from_tr_f32_param_3];
	ld.param.u64 	%rd18, [chande_batch_from_tr_f32_param_4];
	ld.param.u64 	%rd20, [chande_batch_from_tr_f32_param_6];
	ld.param.u32 	%r59, [chande_batch_from_tr_f32_param_8];
	ld.param.u32 	%r88, [chande_batch_from_tr_f32_param_9];
	ld.param.u32 	%r61, [chande_batch_from_tr_f32_param_10];
	ld.param.u64 	%rd25, [chande_batch_from_tr_f32_param_11];
	cvta.to.global.u64 	%rd1, %rd24;
	cvta.to.global.u64 	%rd2, %rd25;
	cvta.to.global.u64 	%rd3, %rd23;
	cvta.to.global.u64 	%rd4, %rd22;
	mov.u32 	%r1, %ctaid.x;
	setp.ge.s32 	%p1, %r1, %r61;
	@%p1 bra 	$L__BB1_142;
	ld.param.u64 	%rd68, [chande_batch_from_tr_f32_param_7];
	ld.param.u64 	%rd67, [chande_batch_from_tr_f32_param_5];
	cvta.to.global.u64 	%rd26, %rd17;
	cvta.to.global.u64 	%rd27, %rd18;
	cvta.to.global.u64 	%rd28, %rd67;
	cvta.to.global.u64 	%rd29, %rd20;
	cvta.to.global.u64 	%rd30, %rd68;
	mul.wide.u32 	%rd31, %r1, 4;
	add.s64 	%rd32, %rd26, %rd31;
	ld.global.nc.u32 	%r2, [%rd32];
	add.s64 	%rd33, %rd27, %rd31;
	ld.global.nc.f32 	%f1, [%rd33];
	add.s64 	%rd34, %rd28, %rd31;
	ld.global.nc.u32 	%r3, [%rd34];
	add.s64 	%rd35, %rd29, %rd31;
	ld.global.nc.f32 	%f2, [%rd35];
	add.s64 	%rd36, %rd30, %rd31;
	ld.global.nc.u32 	%r99, [%rd36];
	setp.lt.s32 	%p2, %r2, 1;
	max.s32 	%r63, %r99, %r88;
	setp.ge.s32 	%p3, %r63, %r59;
	or.pred  	%p4, %p3, %p2;
	@%p4 bra 	$L__BB1_142;
	mul.lo.s32 	%r5, %r59, %r1;
	mov.u32 	%r6, %tid.x;
	setp.ge.s32 	%p5, %r6, %r59;
	@%p5 bra 	$L__BB1_5;
	mov.u32 	%r7, %ntid.x;
	mov.u32 	%r85, %r6;
$L__BB1_4:
	add.s32 	%r64, %r85, %r5;
	mul.wide.s32 	%rd37, %r64, 4;
	add.s64 	%rd38, %rd2, %rd37;
	mov.b32 	%r65, 2143289344;
	st.global.u32 	[%rd38], %r65;
	add.s32 	%r85, %r85, %r7;
	setp.lt.s32 	%p6, %r85, %r59;
	@%p6 bra 	$L__BB1_4;
$L__BB1_5:
	bar.sync 	0;
	setp.ne.s32 	%p7, %r6, 0;
	@%p7 bra 	$L__BB1_142;
	add.s32 	%r66, %r2, %r88;
	add.s32 	%r67, %r88, 1;
	max.s32 	%r68, %r66, %r67;
	sub.s32 	%r10, %r68, %r88;
	and.b32  	%r11, %r10, 15;
	sub.s32 	%r69, %r88, %r68;
	setp.gt.u32 	%p8, %r69, -16;
	mov.f64 	%fd88, 0d0000000000000000;
	@%p8 bra 	$L__BB1_9;
	and.b32  	%r12, %r10, -16;
	mov.b32 	%r87, 0;
	mov.f64 	%fd88, 0d0000000000000000;
$L__BB1_8:
	.pragma "nounroll";
	mul.wide.s32 	%rd39, %r88, 4;
	add.s64 	%rd40, %rd1, %rd39;
	ld.global.nc.f32 	%f146, [%rd40];
	cvt.f64.f32 	%fd20, %f146;
	add.f64 	%fd21, %fd88, %fd20;
	ld.global.nc.f32 	%f147, [%rd40+4];
	cvt.f64.f32 	%fd22, %f147;
	add.f64 	%fd23, %fd21, %fd22;
	ld.global.nc.f32 	%f148, [%rd40+8];
	cvt.f64.f32 	%fd24, %f148;
	add.f64 	%fd25, %fd23, %fd24;
	ld.global.nc.f32 	%f149, [%rd40+12];
	cvt.f64.f32 	%fd26, %f149;
	add.f64 	%fd27, %fd25, %fd26;
	ld.global.nc.f32 	%f150, [%rd40+16];
	cvt.f64.f32 	%fd28, %f150;
	add.f64 	%fd29, %fd27, %fd28;
	ld.global.nc.f32 	%f151, [%rd40+20];
	cvt.f64.f32 	%fd30, %f151;
	add.f64 	%fd31, %fd29, %fd30;
	ld.global.nc.f32 	%f152, [%rd40+24];
	cvt.f64.f32 	%fd32, %f152;
	add.f64 	%fd33, %fd31, %fd32;
	ld.global.nc.f32 	%f153, [%rd40+28];
	cvt.f64.f32 	%fd34, %f153;
	add.f64 	%fd35, %fd33, %fd34;
	ld.global.nc.f32 	%f154, [%rd40+32];
	cvt.f64.f32 	%fd36, %f154;
	add.f64 	%fd37, %fd35, %fd36;
	ld.global.nc.f32 	%f155, [%rd40+36];
	cvt.f64.f32 	%fd38, %f155;
	add.f64 	%fd39, %fd37, %fd38;
	ld.global.nc.f32 	%f156, [%rd40+40];
	cvt.f64.f32 	%fd40, %f156;
	add.f64 	%fd41, %fd39, %fd40;
	ld.global.nc.f32 	%f157, [%rd40+44];
	cvt.f64.f32 	%fd42, %f157;
	add.f64 	%fd43, %fd41, %fd42;
	ld.global.nc.f32 	%f158, [%rd40+48];
	cvt.f64.f32 	%fd44, %f158;
	add.f64 	%fd45, %fd43, %fd44;
	ld.global.nc.f32 	%f159, [%rd40+52];
	cvt.f64.f32 	%fd46, %f159;
	add.f64 	%fd47, %fd45, %fd46;
	ld.global.nc.f32 	%f160, [%rd40+56];
	cvt.f64.f32 	%fd48, %f160;
	add.f64 	%fd49, %fd47, %fd48;
	ld.global.nc.f32 	%f161, [%rd40+60];
	cvt.f64.f32 	%fd50, %f161;
	add.f64 	%fd88, %fd49, %fd50;
	add.s32 	%r88, %r88, 16;
	add.s32 	%r87, %r87, 16;
	setp.ne.s32 	%p9, %r87, %r12;
	@%p9 bra 	$L__BB1_8;
$L__BB1_9:
	setp.eq.s32 	%p10, %r11, 0;
	@%p10 bra 	$L__BB1_18;
	and.b32  	%r18, %r10, 7;
	setp.lt.u32 	%p11, %r11, 8;
	@%p11 bra 	$L__BB1_12;
	mul.wide.s32 	%rd41, %r88, 4;
	add.s64 	%rd42, %rd1, %rd41;
	ld.global.nc.f32 	%f162, [%rd42];
	cvt.f64.f32 	%fd52, %f162;
	add.f64 	%fd53, %fd88, %fd52;
	ld.global.nc.f32 	%f163, [%rd42+4];
	cvt.f64.f32 	%fd54, %f163;
	add.f64 	%fd55, %fd53, %fd54;
	ld.global.nc.f32 	%f164, [%rd42+8];
	cvt.f64.f32 	%fd56, %f164;
	add.f64 	%fd57, %fd55, %fd56;
	ld.global.nc.f32 	%f165, [%rd42+12];
	cvt.f64.f32 	%fd58, %f165;
	add.f64 	%fd59, %fd57, %fd58;
	ld.global.nc.f32 	%f166, [%rd42+16];
	cvt.f64.f32 	%fd60, %f166;
	add.f64 	%fd61, %fd59, %fd60;
	ld.global.nc.f32 	%f167, [%rd42+20];
	cvt.f64.f32 	%fd62, %f167;
	add.f64 	%fd63, %fd61, %fd62;
	ld.global.nc.f32 	%f168, [%rd42+24];
	cvt.f64.f32 	%fd64, %f168;
	add.f64 	%fd65, %fd63, %fd64;
	ld.global.nc.f32 	%f169, [%rd42+28];
	cvt.f64.f32 	%fd66, %f169;
	add.f64 	%fd88, %fd65, %fd66;
	add.s32 	%r88, %r88, 8;
$L__BB1_12:
	setp.eq.s32 	%p12, %r18, 0;
	@%p12 bra 	$L__BB1_18;
	and.b32  	%r21, %r10, 3;
	setp.lt.u32 	%p13, %r18, 4;
	@%p13 bra 	$L__BB1_15;
	mul.wide.s32 	%rd43, %r88, 4;
	add.s64 	%rd44, %rd1, %rd43;
	ld.global.nc.f32 	%f170, [%rd44];
	cvt.f64.f32 	%fd68, %f170;
	add.f64 	%fd69, %fd88, %fd68;
	ld.global.nc.f32 	%f171, [%rd44+4];
	cvt.f64.f32 	%fd70, %f171;
	add.f64 	%fd71, %fd69, %fd70;
	ld.global.nc.f32 	%f172, [%rd44+8];
	cvt.f64.f32 	%fd72, %f172;
	add.f64 	%fd73, %fd71, %fd72;
	ld.global.nc.f32 	%f173, [%rd44+12];
	cvt.f64.f32 	%fd74, %f173;
	add.f64 	%fd88, %fd73, %fd74;
	add.s32 	%r88, %r88, 4;
$L__BB1_15:
	setp.eq.s32 	%p14, %r21, 0;
	@%p14 bra 	$L__BB1_18;
	mov.b32 	%r92, 0;
$L__BB1_17:
	.pragma "nounroll";
	mul.wide.s32 	%rd45, %r88, 4;
	add.s64 	%rd46, %rd1, %rd45;
	ld.global.nc.f32 	%f174, [%rd46];
	cvt.f64.f32 	%fd75, %f174;
	add.f64 	%fd88, %fd88, %fd75;
	add.s32 	%r88, %r88, 1;
	add.s32 	%r92, %r92, 1;
	setp.ne.s32 	%p15, %r92, %r21;
	@%p15 bra 	$L__BB1_17;
$L__BB1_18:
	cvt.rn.f64.u32 	%fd76, %r2;
	div.rn.f64 	%fd89, %fd88, %fd76;
	setp.eq.s32 	%p16, %r3, 0;
	selp.f32 	%f3, 0f7F7FFFFF, 0fFF7FFFFF, %p16;
	sub.s32 	%r72, %r99, %r2;
	add.s32 	%r95, %r72, 1;
	setp.gt.s32 	%p17, %r95, %r99;
	mov.f32 	%f270, %f3;
	@%p17 bra 	$L__BB1_75;
	add.s32 	%r73, %r2, -1;
	and.b32  	%r29, %r2, 7;
	setp.lt.u32 	%p18, %r73, 7;
	mov.f32 	%f270, %f3;
	@%p18 bra 	$L__BB1_46;
	and.b32  	%r30, %r2, 2147483640;
	mov.b32 	%r94, 0;
	mov.f32 	%f270, %f3;
$L__BB1_21:
	.pragma "nounroll";
	setp.eq.s32 	%p19, %r3, 0;
	mul.wide.s32 	%rd47, %r95, 4;
	add.s64 	%rd5, %rd3, %rd47;
	add.s64 	%rd6, %rd4, %rd47;
	@%p19 bra 	$L__BB1_23;
	ld.global.nc.f32 	%f249, [%rd6];
	bra.uni 	$L__BB1_24;
$L__BB1_23:
	ld.global.nc.f32 	%f249, [%rd5];
$L__BB1_24:
	setp.gt.f32 	%p21, %f249, %f270;
	selp.f32 	%f176, %f249, %f270, %p21;
	setp.lt.f32 	%p22, %f249, %f270;
	selp.f32 	%f177, %f249, %f270, %p22;
	selp.f32 	%f8, %f177, %f176, %p19;
	@%p19 bra 	$L__BB1_26;
	ld.global.nc.f32 	%f250, [%rd6+4];
	bra.uni 	$L__BB1_27;
$L__BB1_26:
	ld.global.nc.f32 	%f250, [%rd5+4];
$L__BB1_27:
	setp.gt.f32 	%p24, %f250, %f8;
	selp.f32 	%f178, %f250, %f8, %p24;
	setp.lt.f32 	%p25, %f250, %f8;
	selp.f32 	%f179, %f250, %f8, %p25;
	selp.f32 	%f12, %f179, %f178, %p19;
	@%p19 bra 	$L__BB1_29;
	ld.global.nc.f32 	%f251, [%rd6+8];
	bra.uni 	$L__BB1_30;
$L__BB1_29:
	ld.global.nc.f32 	%f251, [%rd5+8];
$L__BB1_30:
	setp.gt.f32 	%p27, %f251, %f12;
	selp.f32 	%f180, %f251, %f12, %p27;
	setp.lt.f32 	%p28, %f251, %f12;
	selp.f32 	%f181, %f251, %f12, %p28;
	selp.f32 	%f16, %f181, %f180, %p19;
	@%p19 bra 	$L__BB1_32;
	ld.global.nc.f32 	%f252, [%rd6+12];
	bra.uni 	$L__BB1_33;
$L__BB1_32:
	ld.global.nc.f32 	%f252, [%rd5+12];
$L__BB1_33:
	setp.gt.f32 	%p30, %f252, %f16;
	selp.f32 	%f182, %f252, %f16, %p30;
	setp.lt.f32 	%p31, %f252, %f16;
	selp.f32 	%f183, %f252, %f16, %p31;
	selp.f32 	%f20, %f183, %f182, %p19;
	@%p19 bra 	$L__BB1_35;
	ld.global.nc.f32 	%f253, [%rd6+16];
	bra.uni 	$L__BB1_36;
$L__BB1_35:
	ld.global.nc.f32 	%f253, [%rd5+16];
$L__BB1_36:
	setp.gt.f32 	%p33, %f253, %f20;
	selp.f32 	%f184, %f253, %f20, %p33;
	setp.lt.f32 	%p34, %f253, %f20;
	selp.f32 	%f185, %f253, %f20, %p34;
	selp.f32 	%f24, %f185, %f184, %p19;
	@%p19 bra 	$L__BB1_38;
	ld.global.nc.f32 	%f254, [%rd6+20];
	bra.uni 	$L__BB1_39;
$L__BB1_38:
	ld.global.nc.f32 	%f254, [%rd5+20];
$L__BB1_39:
	setp.gt.f32 	%p36, %f254, %f24;
	selp.f32 	%f186, %f254, %f24, %p36;
	setp.lt.f32 	%p37, %f254, %f24;
	selp.f32 	%f187, %f254, %f24, %p37;
	selp.f32 	%f28, %f187, %f186, %p19;
	@%p19 bra 	$L__BB1_41;
	ld.global.nc.f32 	%f255, [%rd6+24];
	bra.uni 	$L__BB1_42;
$L__BB1_41:
	ld.global.nc.f32 	%f255, [%rd5+24];
$L__BB1_42:
	setp.gt.f32 	%p39, %f255, %f28;
	selp.f32 	%f188, %f255, %f28, %p39;
	setp.lt.f32 	%p40, %f255, %f28;
	selp.f32 	%f189, %f255, %f28, %p40;
	selp.f32 	%f32, %f189, %f188, %p19;
	@%p19 bra 	$L__BB1_44;
	ld.global.nc.f32 	%f256, [%rd6+28];
	bra.uni 	$L__BB1_45;
$L__BB1_44:
	ld.global.nc.f32 	%f256, [%rd5+28];
$L__BB1_45:
	setp.gt.f32 	%p42, %f256, %f32;
	selp.f32 	%f190, %f256, %f32, %p42;
	setp.lt.f32 	%p43, %f256, %f32;
	selp.f32 	%f191, %f256, %f32, %p43;
	selp.f32 	%f270, %f191, %f190, %p19;
	add.s32 	%r95, %r95, 8;
	add.s32 	%r94, %r94, 8;
	setp.ne.s32 	%p44, %r94, %r30;
	@%p44 bra 	$L__BB1_21;
$L__BB1_46:
	setp.eq.s32 	%p45, %r29, 0;
	@%p45 bra 	$L__BB1_75;
	and.b32  	%r36, %r2, 3;
	setp.lt.u32 	%p46, %r29, 4;
	@%p46 bra 	$L__BB1_61;
	setp.eq.s32 	%p47, %r3, 0;
	mul.wide.s32 	%rd48, %r95, 4;
	add.s64 	%rd7, %rd3, %rd48;
	add.s64 	%rd8, %rd4, %rd48;
	@%p47 bra 	$L__BB1_50;
	ld.global.nc.f32 	%f259, [%rd8];
	bra.uni 	$L__BB1_51;
$L__BB1_50:
	ld.global.nc.f32 	%f259, [%rd7];
$L__BB1_51:
	setp.gt.f32 	%p49, %f259, %f270;
	selp.f32 	%f193, %f259, %f270, %p49;
	setp.lt.f32 	%p50, %f259, %f270;
	selp.f32 	%f194, %f259, %f270, %p50;
	selp.f32 	%f42, %f194, %f193, %p47;
	@%p47 bra 	$L__BB1_53;
	ld.global.nc.f32 	%f260, [%rd8+4];
	bra.uni 	$L__BB1_54;
$L__BB1_53:
	ld.global.nc.f32 	%f260, [%rd7+4];
$L__BB1_54:
	setp.gt.f32 	%p52, %f260, %f42;
	selp.f32 	%f195, %f260, %f42, %p52;
	setp.lt.f32 	%p53, %f260, %f42;
	selp.f32 	%f196, %f260, %f42, %p53;
	selp.f32 	%f46, %f196, %f195, %p47;
	@%p47 bra 	$L__BB1_56;
	ld.global.nc.f32 	%f261, [%rd8+8];
	bra.uni 	$L__BB1_57;
$L__BB1_56:
	ld.global.nc.f32 	%f261, [%rd7+8];
$L__BB1_57:
	setp.gt.f32 	%p55, %f261, %f46;
	selp.f32 	%f197, %f261, %f46, %p55;
	setp.lt.f32 	%p56, %f261, %f46;
	selp.f32 	%f198, %f261, %f46, %p56;
	selp.f32 	%f50, %f198, %f197, %p47;
	@%p47 bra 	$L__BB1_59;
	ld.global.nc.f32 	%f262, [%rd8+12];
	bra.uni 	$L__BB1_60;
$L__BB1_59:
	ld.global.nc.f32 	%f262, [%rd7+12];
$L__BB1_60:
	setp.eq.s32 	%p57, %r3, 0;
	setp.gt.f32 	%p58, %f262, %f50;
	selp.f32 	%f199, %f262, %f50, %p58;
	setp.lt.f32 	%p59, %f262, %f50;
	selp.f32 	%f200, %f262, %f50, %p59;
	selp.f32 	%f270, %f200, %f199, %p57;
	add.s32 	%r95, %r95, 4;
$L__BB1_61:
	setp.eq.s32 	%p60, %r36, 0;
	@%p60 bra 	$L__BB1_75;
	setp.eq.s32 	%p61, %r36, 1;
	@%p61 bra 	$L__BB1_70;
	setp.eq.s32 	%p62, %r3, 0;
	mul.wide.s32 	%rd49, %r95, 4;
	add.s64 	%rd9, %rd3, %rd49;
	add.s64 	%rd10, %rd4, %rd49;
	@%p62 bra 	$L__BB1_65;
	ld.global.nc.f32 	%f265, [%rd10];
	bra.uni 	$L__BB1_66;
$L__BB1_65:
	ld.global.nc.f32 	%f265, [%rd9];
$L__BB1_66:
	setp.eq.s32 	%p63, %r3, 0;
	setp.gt.f32 	%p64, %f265, %f270;
	selp.f32 	%f202, %f265, %f270, %p64;
	setp.lt.f32 	%p65, %f265, %f270;
	selp.f32 	%f203, %f265, %f270, %p65;
	selp.f32 	%f60, %f203, %f202, %p63;
	@%p63 bra 	$L__BB1_68;
	ld.global.nc.f32 	%f266, [%rd10+4];
	bra.uni 	$L__BB1_69;
$L__BB1_68:
	ld.global.nc.f32 	%f266, [%rd9+4];
$L__BB1_69:
	setp.eq.s32 	%p66, %r3, 0;
	setp.gt.f32 	%p67, %f266, %f60;
	selp.f32 	%f204, %f266, %f60, %p67;
	setp.lt.f32 	%p68, %f266, %f60;
	selp.f32 	%f205, %f266, %f60, %p68;
	selp.f32 	%f270, %f205, %f204, %p66;
	add.s32 	%r95, %r95, 2;
$L__BB1_70:
	and.b32  	%r75, %r2, 1;
	setp.eq.b32 	%p69, %r75, 1;
	not.pred 	%p70, %p69;
	@%p70 bra 	$L__BB1_75;
	setp.eq.s32 	%p71, %r3, 0;
	@%p71 bra 	$L__BB1_73;
	mul.wide.s32 	%rd50, %r95, 4;
	add.s64 	%rd51, %rd4, %rd50;
	ld.global.nc.f32 	%f269, [%rd51];
	bra.uni 	$L__BB1_74;
$L__BB1_73:
	mul.wide.s32 	%rd52, %r95, 4;
	add.s64 	%rd53, %rd3, %rd52;
	ld.global.nc.f32 	%f269, [%rd53];
$L__BB1_74:
	setp.eq.s32 	%p72, %r3, 0;
	setp.gt.f32 	%p73, %f269, %f270;
	selp.f32 	%f206, %f269, %f270, %p73;
	setp.lt.f32 	%p74, %f269, %f270;
	selp.f32 	%f207, %f269, %f270, %p74;
	selp.f32 	%f270, %f207, %f206, %p72;
$L__BB1_75:
	setp.eq.s32 	%p75, %r3, 0;
	@%p75 bra 	$L__BB1_77;
	cvt.rn.f32.f64 	%f208, %fd89;
	mul.f32 	%f209, %f1, %f208;
	sub.f32 	%f271, %f270, %f209;
	bra.uni 	$L__BB1_78;
$L__BB1_77:
	cvt.rn.f32.f64 	%f210, %fd89;
	fma.rn.f32 	%f271, %f1, %f210, %f270;
$L__BB1_78:
	add.s32 	%r76, %r99, %r5;
	mul.wide.s32 	%rd54, %r76, 4;
	add.s64 	%rd55, %rd2, %rd54;
	st.global.f32 	[%rd55], %f271;
	add.s32 	%r98, %r99, 1;
	setp.ge.s32 	%p76, %r98, %r59;
	@%p76 bra 	$L__BB1_142;
	and.b32  	%r42, %r2, 7;
	cvt.f64.f32 	%fd79, %f2;
$L__BB1_80:
	mov.u32 	%r43, %r98;
	mul.wide.s32 	%rd56, %r43, 4;
	add.s64 	%rd57, %rd1, %rd56;
	ld.global.nc.f32 	%f211, [%rd57];
	cvt.f64.f32 	%fd77, %f211;
	sub.f64 	%fd78, %fd77, %fd89;
	fma.rn.f64 	%fd89, %fd78, %fd79, %fd89;
	sub.s32 	%r101, %r99, %r2;
	add.s32 	%r103, %r101, 2;
	setp.gt.s32 	%p77, %r103, %r43;
	mov.f32 	%f294, %f3;
	@%p77 bra 	$L__BB1_138;
	add.s32 	%r78, %r2, -1;
	setp.lt.u32 	%p78, %r78, 7;
	mov.f32 	%f294, %f3;
	@%p78 bra 	$L__BB1_109;
	and.b32  	%r79, %r2, 2147483640;
	neg.s32 	%r100, %r79;
	mov.f32 	%f294, %f3;
$L__BB1_83:
	.pragma "nounroll";
	setp.eq.s32 	%p79, %r3, 0;
	add.s32 	%r80, %r101, 2;
	mul.wide.s32 	%rd58, %r80, 4;
	add.s64 	%rd11, %rd3, %rd58;
	add.s64 	%rd12, %rd4, %rd58;
	@%p79 bra 	$L__BB1_85;
	ld.global.nc.f32 	%f273, [%rd12];
	bra.uni 	$L__BB1_86;
$L__BB1_85:
	ld.global.nc.f32 	%f273, [%rd11];
$L__BB1_86:
	setp.gt.f32 	%p81, %f273, %f294;
	selp.f32 	%f213, %f273, %f294, %p81;
	setp.lt.f32 	%p82, %f273, %f294;
	selp.f32 	%f214, %f273, %f294, %p82;
	selp.f32 	%f79, %f214, %f213, %p79;
	@%p79 bra 	$L__BB1_88;
	ld.global.nc.f32 	%f274, [%rd12+4];
	bra.uni 	$L__BB1_89;
$L__BB1_88:
	ld.global.nc.f32 	%f274, [%rd11+4];
$L__BB1_89:
	setp.gt.f32 	%p84, %f274, %f79;
	selp.f32 	%f215, %f274, %f79, %p84;
	setp.lt.f32 	%p85, %f274, %f79;
	selp.f32 	%f216, %f274, %f79, %p85;
	selp.f32 	%f83, %f216, %f215, %p79;
	@%p79 bra 	$L__BB1_91;
	ld.global.nc.f32 	%f275, [%rd12+8];
	bra.uni 	$L__BB1_92;
$L__BB1_91:
	ld.global.nc.f32 	%f275, [%rd11+8];
$L__BB1_92:
	setp.gt.f32 	%p87, %f275, %f83;
	selp.f32 	%f217, %f275, %f83, %p87;
	setp.lt.f32 	%p88, %f275, %f83;
	selp.f32 	%f218, %f275, %f83, %p88;
	selp.f32 	%f87, %f218, %f217, %p79;
	@%p79 bra 	$L__BB1_94;
	ld.global.nc.f32 	%f276, [%rd12+12];
	bra.uni 	$L__BB1_95;
$L__BB1_94:
	ld.global.nc.f32 	%f276, [%rd11+12];
$L__BB1_95:
	setp.gt.f32 	%p90, %f276, %f87;
	selp.f32 	%f219, %f276, %f87, %p90;
	setp.lt.f32 	%p91, %f276, %f87;
	selp.f32 	%f220, %f276, %f87, %p91;
	selp.f32 	%f91, %f220, %f219, %p79;
	@%p79 bra 	$L__BB1_97;
	ld.global.nc.f32 	%f277, [%rd12+16];
	bra.uni 	$L__BB1_98;
$L__BB1_97:
	ld.global.nc.f32 	%f277, [%rd11+16];
$L__BB1_98:
	setp.gt.f32 	%p93, %f277, %f91;
	selp.f32 	%f221, %f277, %f91, %p93;
	setp.lt.f32 	%p94, %f277, %f91;
	selp.f32 	%f222, %f277, %f91, %p94;
	selp.f32 	%f95, %f222, %f221, %p79;
	@%p79 bra 	$L__BB1_100;
	ld.global.nc.f32 	%f278, [%rd12+20];
	bra.uni 	$L__BB1_101;
$L__BB1_100:
	ld.global.nc.f32 	%f278, [%rd11+20];
$L__BB1_101:
	setp.gt.f32 	%p96, %f278, %f95;
	selp.f32 	%f223, %f278, %f95, %p96;
	setp.lt.f32 	%p97, %f278, %f95;
	selp.f32 	%f224, %f278, %f95, %p97;
	selp.f32 	%f99, %f224, %f223, %p79;
	@%p79 bra 	$L__BB1_103;
	ld.global.nc.f32 	%f279, [%rd12+24];
	bra.uni 	$L__BB1_104;
$L__BB1_103:
	ld.global.nc.f32 	%f279, [%rd11+24];
$L__BB1_104:
	setp.gt.f32 	%p99, %f279, %f99;
	selp.f32 	%f225, %f279, %f99, %p99;
	setp.lt.f32 	%p100, %f279, %f99;
	selp.f32 	%f226, %f279, %f99, %p100;
	selp.f32 	%f103, %f226, %f225, %p79;
	@%p79 bra 	$L__BB1_106;
	ld.global.nc.f32 	%f280, [%rd12+28];
	bra.uni 	$L__BB1_107;
$L__BB1_106:
	ld.global.nc.f32 	%f280, [%rd11+28];
$L__BB1_107:
	setp.gt.f32 	%p102, %f280, %f103;
	selp.f32 	%f227, %f280, %f103, %p102;
	setp.lt.f32 	%p103, %f280, %f103;
	selp.f32 	%f228, %f280, %f103, %p103;
	selp.f32 	%f294, %f228, %f227, %p79;
	add.s32 	%r101, %r101, 8;
	add.s32 	%r100, %r100, 8;
	setp.ne.s32 	%p104, %r100, 0;
	@%p104 bra 	$L__BB1_83;
	add.s32 	%r103, %r101, 2;
$L__BB1_109:
	setp.eq.s32 	%p105, %r42, 0;
	@%p105 bra 	$L__BB1_138;
	add.s32 	%r81, %r42, -1;
	setp.lt.u32 	%p106, %r81, 3;
	@%p106 bra 	$L__BB1_124;
	setp.eq.s32 	%p107, %r3, 0;
	mul.wide.s32 	%rd59, %r103, 4;
	add.s64 	%rd13, %rd3, %rd59;
	add.s64 	%rd14, %rd4, %rd59;
	@%p107 bra 	$L__BB1_113;
	ld.global.nc.f32 	%f283, [%rd14];
	bra.uni 	$L__BB1_114;
$L__BB1_113:
	ld.global.nc.f32 	%f283, [%rd13];
$L__BB1_114:
	setp.gt.f32 	%p109, %f283, %f294;
	selp.f32 	%f230, %f283, %f294, %p109;
	setp.lt.f32 	%p110, %f283, %f294;
	selp.f32 	%f231, %f283, %f294, %p110;
	selp.f32 	%f113, %f231, %f230, %p107;
	@%p107 bra 	$L__BB1_116;
	ld.global.nc.f32 	%f284, [%rd14+4];
	bra.uni 	$L__BB1_117;
$L__BB1_116:
	ld.global.nc.f32 	%f284, [%rd13+4];
$L__BB1_117:
	setp.gt.f32 	%p112, %f284, %f113;
	selp.f32 	%f232, %f284, %f113, %p112;
	setp.lt.f32 	%p113, %f284, %f113;
	selp.f32 	%f233, %f284, %f113, %p113;
	selp.f32 	%f117, %f233, %f232, %p107;
	@%p107 bra 	$L__BB1_119;
	ld.global.nc.f32 	%f285, [%rd14+8];
	bra.uni 	$L__BB1_120;
$L__BB1_119:
	ld.global.nc.f32 	%f285, [%rd13+8];
$L__BB1_120:
	setp.gt.f32 	%p115, %f285, %f117;
	selp.f32 	%f234, %f285, %f117, %p115;
	setp.lt.f32 	%p116, %f285, %f117;
	selp.f32 	%f235, %f285, %f117, %p116;
	selp.f32 	%f121, %f235, %f234, %p107;
	@%p107 bra 	$L__BB1_122;
	ld.global.nc.f32 	%f286, [%rd14+12];
	bra.uni 	$L__BB1_123;
$L__BB1_122:
	ld.global.nc.f32 	%f286, [%rd13+12];
$L__BB1_123:
	setp.eq.s32 	%p117, %r3, 0;
	setp.gt.f32 	%p118, %f286, %f121;
	selp.f32 	%f236, %f286, %f121, %p118;
	setp.lt.f32 	%p119, %f286, %f121;
	selp.f32 	%f237, %f286, %f121, %p119;
	selp.f32 	%f294, %f237, %f236, %p117;
	add.s32 	%r103, %r103, 4;
$L__BB1_124:
	and.b32  	%r82, %r2, 3;
	setp.eq.s32 	%p120, %r82, 0;
	@%p120 bra 	$L__BB1_138;
	setp.eq.s32 	%p121, %r82, 1;
	@%p121 bra 	$L__BB1_133;
	setp.eq.s32 	%p122, %r3, 0;
	mul.wide.s32 	%rd60, %r103, 4;
	add.s64 	%rd15, %rd3, %rd60;
	add.s64 	%rd16, %rd4, %rd60;
	@%p122 bra 	$L__BB1_128;
	ld.global.nc.f32 	%f289, [%rd16];
	bra.uni 	$L__BB1_129;
$L__BB1_128:
	ld.global.nc.f32 	%f289, [%rd15];
$L__BB1_129:
	setp.gt.f32 	%p124, %f289, %f294;
	selp.f32 	%f239, %f289, %f294, %p124;
	setp.lt.f32 	%p125, %f289, %f294;
	selp.f32 	%f240, %f289, %f294, %p125;
	selp.f32 	%f131, %f240, %f239, %p122;
	@%p122 bra 	$L__BB1_131;
	ld.global.nc.f32 	%f290, [%rd16+4];
	bra.uni 	$L__BB1_132;
$L__BB1_131:
	ld.global.nc.f32 	%f290, [%rd15+4];
$L__BB1_132:
	setp.eq.s32 	%p126, %r3, 0;
	setp.gt.f32 	%p127, %f290, %f131;
	selp.f32 	%f241, %f290, %f131, %p127;
	setp.lt.f32 	%p128, %f290, %f131;
	selp.f32 	%f242, %f290, %f131, %p128;
	selp.f32 	%f294, %f242, %f241, %p126;
	add.s32 	%r103, %r103, 2;
$L__BB1_133:
	and.b32  	%r83, %r2, 1;
	setp.eq.b32 	%p129, %r83, 1;
	not.pred 	%p130, %p129;
	@%p130 bra 	$L__BB1_138;
	setp.eq.s32 	%p131, %r3, 0;
	@%p131 bra 	$L__BB1_136;
	mul.wide.s32 	%rd61, %r103, 4;
	add.s64 	%rd62, %rd4, %rd61;
	ld.global.nc.f32 	%f293, [%rd62];
	bra.uni 	$L__BB1_137;
$L__BB1_136:
	mul.wide.s32 	%rd63, %r103, 4;
	add.s64 	%rd64, %rd3, %rd63;
	ld.global.nc.f32 	%f293, [%rd64];
$L__BB1_137:
	setp.eq.s32 	%p132, %r3, 0;
	setp.gt.f32 	%p133, %f293, %f294;
	selp.f32 	%f243, %f293, %f294, %p133;
	setp.lt.f32 	%p134, %f293, %f294;
	selp.f32 	%f244, %f293, %f294, %p134;
	selp.f32 	%f294, %f244, %f243, %p132;
$L__BB1_138:
	setp.eq.s32 	%p135, %r3, 0;
	@%p135 bra 	$L__BB1_140;
	cvt.rn.f32.f64 	%f245, %fd89;
	mul.f32 	%f246, %f1, %f245;
	sub.f32 	%f295, %f294, %f246;
	bra.uni 	$L__BB1_141;
$L__BB1_140:
	cvt.rn.f32.f64 	%f247, %fd89;
	fma.rn.f32 	%f295, %f1, %f247, %f294;
$L__BB1_141:
	add.s32 	%r84, %r43, %r5;
	mul.wide.s32 	%rd65, %r84, 4;
	add.s64 	%rd66, %rd2, %rd65;
	st.global.f32 	[%rd66], %f295;
	add.s32 	%r98, %r43, 1;
	setp.ne.s32 	%p136, %r98, %r59;
	mov.u32 	%r99, %r43;
	@%p136 bra 	$L__BB1_80;
$L__BB1_142:
	ret;

}
	// .globl	chande_many_series_one_param_f32
.visible .entry chande_many_series_one_param_f32(
	.param .u64 .ptr .align 1 chande_many_series_one_param_f32_param_0,
	.param .u64 .ptr .align 1 chande_many_series_one_param_f32_param_1,
	.param .u64 .ptr .align 1 chande_many_series_one_param_f32_param_2,
	.param .u64 .ptr .align 1 chande_many_series_one_param_f32_param_3,
	.param .u32 chande_many_series_one_param_f32_param_4,
	.param .f32 chande_many_series_one_param_f32_param_5,
	.param .u32 chande_many_series_one_param_f32_param_6,
	.param .f32 chande_many_series_one_param_f32_param_7,
	.param .u32 chande_many_series_one_param_f32_param_8,
	.param .u32 chande_many_series_one_param_f32_param_9,
	.param .u64 .ptr .align 1 chande_many_series_one_param_f32_param_10
)
{
	.reg .pred 	%p<211>;
	.reg .b32 	%r<238>;
	.reg .b32 	%f<438>;
	.reg .b64 	%rd<239>;
	.reg .b64 	%fd<39>;

	ld.param.u64 	%rd23, [chande_many_series_one_param_f32_param_0];
	ld.param.u64 	%rd24, [chande_many_series_one_param_f32_param_1];
	ld.param.u64 	%rd25, [chande_many_series_one_param_f32_param_2];
	ld.param.u64 	%rd22, [chande_many_series_one_param_f32_param_3];
	ld.param.u32 	%r124, [chande_many_series_one_param_f32_param_4];
	ld.param.f32 	%f82, [chande_many_series_one_param_f32_param_5];
	ld.param.u32 	%r125, [chande_many_series_one_param_f32_param_6];
	ld.param.f32 	%f83, [chande_many_series_one_param_f32_param_7];
	ld.param.u32 	%r126, [chande_many_series_one_param_f32_param_8];
	ld.param.u32 	%r127, [chande_many_series_one_param_f32_param_9];
	ld.param.u64 	%rd26, [chande_many_series_one_param_f32_param_10];
	cvta.to.global.u64 	%rd1, %rd25;
	cvta.to.global.u64 	%rd2, %rd24;
	cvta.to.global.u64 	%rd3, %rd23;
	cvta.to.global.u64 	%rd4, %rd26;
	min.s32 	%r128, %r124, %r126;
	min.s32 	%r129, %r128, %r127;
	setp.lt.s32 	%p1, %r129, 1;
	@%p1 bra 	$L__BB2_25;
	mov.u32 	%r1, %tid.x;
	and.b32  	%r2, %r1, 31;
	mov.u32 	%r3, %ntid.x;
	setp.lt.u32 	%p2, %r3, 32;
	@%p2 bra 	$L__BB2_25;
	shr.u32 	%r4, %r3, 5;
	shr.u32 	%r130, %r1, 5;
	mov.u32 	%r131, %ctaid.x;
	mad.lo.s32 	%r199, %r4, %r131, %r130;
	setp.ge.s32 	%p3, %r199, %r126;
	@%p3 bra 	$L__BB2_25;
	cvt.rn.f64.u32 	%fd1, %r124;
	setp.eq.s32 	%p4, %r125, 0;
	selp.f32 	%f1, 0f7F7FFFFF, 0fFF7FFFFF, %p4;
	cvt.f64.f32 	%fd2, %f83;
	not.b32 	%r132, %r2;
	add.s32 	%r6, %r127, %r132;
	shr.u32 	%r133, %r6, 5;
	add.s32 	%r134, %r133, 1;
	and.b32  	%r7, %r134, 7;
	and.b32  	%r8, %r124, 15;
	add.s32 	%r9, %r8, -1;
	and.b32  	%r10, %r124, 7;
	add.s32 	%r11, %r10, -1;
	and.b32  	%r12, %r134, 3;
	and.b32  	%r13, %r124, 2147483632;
	and.b32  	%r14, %r124, 3;
	or.b32  	%r135, %r2, 128;
	mul.lo.s32 	%r15, %r126, %r135;
	shl.b32 	%r16, %r126, 8;
	or.b32  	%r136, %r2, 160;
	mul.lo.s32 	%r17, %r126, %r136;
	or.b32  	%r137, %r2, 192;
	mul.lo.s32 	%r18, %r126, %r137;
	or.b32  	%r138, %r2, 224;
	mul.lo.s32 	%r19, %r126, %r138;
	or.b32  	%r139, %r2, 64;
	mul.lo.s32 	%r20, %r126, %r139;
	or.b32  	%r140, %r2, 96;
	mul.lo.s32 	%r21, %r126, %r140;
	or.b32  	%r141, %r2, 32;
	mul.lo.s32 	%r22, %r126, %r141;
	mul.lo.s32 	%r23, %r126, %r2;
	and.b32  	%r142, %r134, 268435448;
	neg.s32 	%r24, %r142;
	cvta.to.global.u64 	%rd5, %rd22;
	mov.u32 	%r143, %nctaid.x;
	mul.lo.s32 	%r25, %r4, %r143;
	mul.wide.u32 	%rd17, %r126, 4;
$L__BB2_4:
	setp.lt.u32 	%p5, %r2, %r127;
	mul.wide.s32 	%rd27, %r199, 4;
	add.s64 	%rd28, %rd5, %rd27;
	ld.global.nc.u32 	%r220, [%rd28];
	@%p5 bra 	$L__BB2_62;
$L__BB2_5:
	setp.ge.u32 	%p13, %r220, %r127;
	@%p13 bra 	$L__BB2_24;
	setp.eq.s32 	%p14, %r2, 0;
	add.s32 	%r214, %r220, %r124;
	setp.le.s32 	%p15, %r214, %r127;
	and.pred  	%p16, %p14, %p15;
	@%p16 bra 	$L__BB2_7;
	bra.uni 	$L__BB2_24;
$L__BB2_7:
	add.s32 	%r161, %r220, 1;
	max.s32 	%r162, %r214, %r161;
	sub.s32 	%r79, %r162, %r220;
	and.b32  	%r80, %r79, 3;
	sub.s32 	%r81, %r220, %r162;
	setp.gt.u32 	%p17, %r81, -4;
	mov.f64 	%fd35, 0d0000000000000000;
	mov.u32 	%r223, %r220;
	@%p17 bra 	$L__BB2_13;
	mov.b32 	%r211, 0;
	mov.f64 	%fd35, 0d0000000000000000;
	mov.u32 	%r223, %r220;
$L__BB2_9:
	.pragma "nounroll";
	mul.lo.s32 	%r51, %r223, %r126;
	add.s32 	%r52, %r51, %r199;
	mul.wide.s32 	%rd59, %r52, 4;
	add.s64 	%rd6, %rd3, %rd59;
	ld.global.nc.f32 	%f2, [%rd6];
	add.s64 	%rd7, %rd2, %rd59;
	ld.global.nc.f32 	%f3, [%rd7];
	setp.eq.s32 	%p18, %r223, %r220;
	@%p18 bra 	$L__BB2_11;
	sub.s32 	%r164, %r51, %r126;
	add.s32 	%r165, %r164, %r199;
	mul.wide.s32 	%rd60, %r165, 4;
	add.s64 	%rd61, %rd1, %rd60;
	ld.global.nc.f32 	%f84, [%rd61];
	sub.f32 	%f85, %f2, %f3;
	sub.f32 	%f86, %f2, %f84;
	abs.f32 	%f87, %f86;
	setp.gt.f32 	%p19, %f87, %f85;
	selp.f32 	%f88, %f87, %f85, %p19;
	sub.f32 	%f89, %f3, %f84;
	abs.f32 	%f90, %f89;
	setp.gt.f32 	%p20, %f90, %f88;
	selp.f32 	%f402, %f90, %f88, %p20;
	bra.uni 	$L__BB2_12;
$L__BB2_11:
	sub.f32 	%f402, %f2, %f3;
$L__BB2_12:
	cvt.f64.f32 	%fd19, %f402;
	add.f64 	%fd20, %fd35, %fd19;
	mul.wide.u32 	%rd62, %r126, 4;
	add.s64 	%rd63, %rd6, %rd62;
	add.s64 	%rd64, %rd7, %rd62;
	ld.global.nc.f32 	%f91, [%rd64];
	ld.global.nc.f32 	%f92, [%rd63];
	mul.wide.s32 	%rd65, %r52, 4;
	add.s64 	%rd66, %rd1, %rd65;
	ld.global.nc.f32 	%f93, [%rd66];
	sub.f32 	%f94, %f92, %f91;
	sub.f32 	%f95, %f92, %f93;
	abs.f32 	%f96, %f95;
	setp.gt.f32 	%p21, %f96, %f94;
	selp.f32 	%f97, %f96, %f94, %p21;
	sub.f32 	%f98, %f91, %f93;
	abs.f32 	%f99, %f98;
	setp.gt.f32 	%p22, %f99, %f97;
	selp.f32 	%f100, %f99, %f97, %p22;
	cvt.f64.f32 	%fd21, %f100;
	add.f64 	%fd22, %fd20, %fd21;
	add.s64 	%rd67, %rd63, %rd62;
	add.s64 	%rd68, %rd64, %rd62;
	ld.global.nc.f32 	%f101, [%rd68];
	ld.global.nc.f32 	%f102, [%rd67];
	add.s64 	%rd69, %rd66, %rd62;
	ld.global.nc.f32 	%f103, [%rd69];
	sub.f32 	%f104, %f102, %f101;
	sub.f32 	%f105, %f102, %f103;
	abs.f32 	%f106, %f105;
	setp.gt.f32 	%p23, %f106, %f104;
	selp.f32 	%f107, %f106, %f104, %p23;
	sub.f32 	%f108, %f101, %f103;
	abs.f32 	%f109, %f108;
	setp.gt.f32 	%p24, %f109, %f107;
	selp.f32 	%f110, %f109, %f107, %p24;
	cvt.f64.f32 	%fd23, %f110;
	add.f64 	%fd24, %fd22, %fd23;
	add.s64 	%rd70, %rd67, %rd62;
	add.s64 	%rd71, %rd68, %rd62;
	ld.global.nc.f32 	%f111, [%rd71];
	ld.global.nc.f32 	%f112, [%rd70];
	add.s64 	%rd72, %rd69, %rd62;
	ld.global.nc.f32 	%f113, [%rd72];
	sub.f32 	%f114, %f112, %f111;
	sub.f32 	%f115, %f112, %f113;
	abs.f32 	%f116, %f115;
	setp.gt.f32 	%p25, %f116, %f114;
	selp.f32 	%f117, %f116, %f114, %p25;
	sub.f32 	%f118, %f111, %f113;
	abs.f32 	%f119, %f118;
	setp.gt.f32 	%p26, %f119, %f117;
	selp.f32 	%f120, %f119, %f117, %p26;
	cvt.f64.f32 	%fd25, %f120;
	add.f64 	%fd35, %fd24, %fd25;
	add.s32 	%r223, %r223, 4;
	add.s32 	%r211, %r211, 4;
	and.b32  	%r166, %r79, -4;
	setp.eq.s32 	%p27, %r211, %r166;
	@%p27 bra 	$L__BB2_13;
	bra.uni 	$L__BB2_9;
$L__BB2_13:
	setp.eq.s32 	%p28, %r80, 0;
	@%p28 bra 	$L__BB2_58;
	setp.eq.s32 	%p29, %r80, 1;
	@%p29 bra 	$L__BB2_53;
	mul.lo.s32 	%r83, %r223, %r126;
	add.s32 	%r84, %r83, %r199;
	mul.wide.s32 	%rd73, %r84, 4;
	add.s64 	%rd14, %rd3, %rd73;
	ld.global.nc.f32 	%f40, [%rd14];
	add.s64 	%rd15, %rd2, %rd73;
	ld.global.nc.f32 	%f41, [%rd15];
	setp.eq.s32 	%p30, %r223, %r220;
	@%p30 bra 	$L__BB2_48;
	sub.s32 	%r167, %r83, %r126;
	add.s32 	%r168, %r167, %r199;
	mul.wide.s32 	%rd74, %r168, 4;
	add.s64 	%rd75, %rd1, %rd74;
	ld.global.nc.f32 	%f121, [%rd75];
	sub.f32 	%f122, %f40, %f41;
	sub.f32 	%f123, %f40, %f121;
	abs.f32 	%f124, %f123;
	setp.gt.f32 	%p31, %f124, %f122;
	selp.f32 	%f125, %f124, %f122, %p31;
	sub.f32 	%f126, %f41, %f121;
	abs.f32 	%f127, %f126;
	setp.gt.f32 	%p32, %f127, %f125;
	selp.f32 	%f420, %f127, %f125, %p32;
	bra.uni 	$L__BB2_49;
$L__BB2_17:
	cvt.rn.f32.f64 	%f266, %fd34;
	fma.rn.f32 	%f404, %f82, %f266, %f423;
$L__BB2_18:
	add.s32 	%r184, %r214, -1;
	mad.lo.s32 	%r185, %r184, %r126, %r199;
	mul.wide.s32 	%rd158, %r185, 4;
	add.s64 	%rd159, %rd4, %rd158;
	st.global.f32 	[%rd159], %f404;
	setp.ge.s32 	%p123, %r214, %r127;
	@%p123 bra 	$L__BB2_24;
$L__BB2_19:
	mul.lo.s32 	%r186, %r214, %r126;
	add.s32 	%r60, %r186, %r199;
	mul.wide.s32 	%rd160, %r60, 4;
	add.s64 	%rd161, %rd3, %rd160;
	ld.global.nc.f32 	%f267, [%rd161];
	add.s64 	%rd162, %rd2, %rd160;
	ld.global.nc.f32 	%f268, [%rd162];
	sub.s32 	%r187, %r186, %r126;
	add.s32 	%r188, %r187, %r199;
	mul.wide.s32 	%rd163, %r188, 4;
	add.s64 	%rd164, %rd1, %rd163;
	ld.global.nc.f32 	%f269, [%rd164];
	sub.f32 	%f270, %f267, %f268;
	sub.f32 	%f271, %f267, %f269;
	abs.f32 	%f272, %f271;
	setp.gt.f32 	%p124, %f272, %f270;
	selp.f32 	%f273, %f272, %f270, %p124;
	sub.f32 	%f274, %f268, %f269;
	abs.f32 	%f275, %f274;
	setp.gt.f32 	%p125, %f275, %f273;
	selp.f32 	%f276, %f275, %f273, %p125;
	cvt.f64.f32 	%fd30, %f276;
	sub.f64 	%fd31, %fd30, %fd34;
	fma.rn.f64 	%fd34, %fd31, %fd2, %fd34;
	add.s32 	%r61, %r214, 1;
	sub.s32 	%r217, %r61, %r124;
	setp.gt.s32 	%p126, %r217, %r214;
	mov.f32 	%f406, %f1;
	@%p126 bra 	$L__BB2_20;
	bra.uni 	$L__BB2_86;
$L__BB2_20:
	setp.eq.s32 	%p208, %r125, 0;
	@%p208 bra 	$L__BB2_22;
	cvt.rn.f32.f64 	%f399, %fd34;
	mul.f32 	%f400, %f82, %f399;
	sub.f32 	%f407, %f406, %f400;
	bra.uni 	$L__BB2_23;
$L__BB2_22:
	cvt.rn.f32.f64 	%f401, %fd34;
	fma.rn.f32 	%f407, %f82, %f401, %f406;
$L__BB2_23:
	add.s64 	%rd238, %rd4, %rd160;
	st.global.f32 	[%rd238], %f407;
	setp.lt.s32 	%p209, %r61, %r127;
	mov.u32 	%r214, %r61;
	@%p209 bra 	$L__BB2_19;
$L__BB2_24:
	add.s32 	%r199, %r199, %r25;
	setp.lt.s32 	%p210, %r199, %r126;
	@%p210 bra 	$L__BB2_4;
$L__BB2_25:
	ret;
$L__BB2_26:
	setp.eq.s32 	%p146, %r8, 0;
	@%p146 bra 	$L__BB2_20;
	setp.lt.u32 	%p147, %r9, 7;
	@%p147 bra 	$L__BB2_29;
	mad.lo.s32 	%r191, %r217, %r126, %r199;
	mul.wide.s32 	%rd183, %r191, 4;
	add.s64 	%rd184, %rd3, %rd183;
	ld.global.nc.f32 	%f312, [%rd184];
	setp.gt.f32 	%p148, %f312, %f406;
	selp.f32 	%f313, %f312, %f406, %p148;
	mul.wide.u32 	%rd185, %r126, 4;
	add.s64 	%rd186, %rd184, %rd185;
	ld.global.nc.f32 	%f314, [%rd186];
	setp.gt.f32 	%p149, %f314, %f313;
	selp.f32 	%f315, %f314, %f313, %p149;
	add.s64 	%rd187, %rd186, %rd185;
	ld.global.nc.f32 	%f316, [%rd187];
	setp.gt.f32 	%p150, %f316, %f315;
	selp.f32 	%f317, %f316, %f315, %p150;
	add.s64 	%rd188, %rd187, %rd185;
	ld.global.nc.f32 	%f318, [%rd188];
	setp.gt.f32 	%p151, %f318, %f317;
	selp.f32 	%f319, %f318, %f317, %p151;
	add.s64 	%rd189, %rd188, %rd185;
	ld.global.nc.f32 	%f320, [%rd189];
	setp.gt.f32 	%p152, %f320, %f319;
	selp.f32 	%f321, %f320, %f319, %p152;
	add.s64 	%rd190, %rd189, %rd185;
	ld.global.nc.f32 	%f322, [%rd190];
	setp.gt.f32 	%p153, %f322, %f321;
	selp.f32 	%f323, %f322, %f321, %p153;
	add.s64 	%rd191, %rd190, %rd185;
	ld.global.nc.f32 	%f324, [%rd191];
	setp.gt.f32 	%p154, %f324, %f323;
	selp.f32 	%f325, %f324, %f323, %p154;
	add.s64 	%rd192, %rd191, %rd185;
	ld.global.nc.f32 	%f326, [%rd192];
	setp.gt.f32 	%p155, %f326, %f325;
	selp.f32 	%f406, %f326, %f325, %p155;
	add.s32 	%r217, %r217, 8;
$L__BB2_29:
	setp.eq.s32 	%p156, %r10, 0;
	@%p156 bra 	$L__BB2_20;
	setp.lt.u32 	%p157, %r11, 3;
	@%p157 bra 	$L__BB2_32;
	mad.lo.s32 	%r192, %r217, %r126, %r199;
	mul.wide.s32 	%rd193, %r192, 4;
	add.s64 	%rd194, %rd3, %rd193;
	ld.global.nc.f32 	%f328, [%rd194];
	setp.gt.f32 	%p158, %f328, %f406;
	selp.f32 	%f329, %f328, %f406, %p158;
	mul.wide.u32 	%rd195, %r126, 4;
	add.s64 	%rd196, %rd194, %rd195;
	ld.global.nc.f32 	%f330, [%rd196];
	setp.gt.f32 	%p159, %f330, %f329;
	selp.f32 	%f331, %f330, %f329, %p159;
	add.s64 	%rd197, %rd196, %rd195;
	ld.global.nc.f32 	%f332, [%rd197];
	setp.gt.f32 	%p160, %f332, %f331;
	selp.f32 	%f333, %f332, %f331, %p160;
	add.s64 	%rd198, %rd197, %rd195;
	ld.global.nc.f32 	%f334, [%rd198];
	setp.gt.f32 	%p161, %f334, %f333;
	selp.f32 	%f406, %f334, %f333, %p161;
	add.s32 	%r217, %r217, 4;
$L__BB2_32:
	setp.eq.s32 	%p162, %r14, 0;
	@%p162 bra 	$L__BB2_20;
	setp.eq.s32 	%p163, %r14, 1;
	mad.lo.s32 	%r193, %r217, %r126, %r199;
	mul.wide.s32 	%rd199, %r193, 4;
	add.s64 	%rd8, %rd3, %rd199;
	ld.global.nc.f32 	%f335, [%rd8];
	setp.gt.f32 	%p164, %f335, %f406;
	selp.f32 	%f406, %f335, %f406, %p164;
	@%p163 bra 	$L__BB2_20;
	setp.eq.s32 	%p165, %r14, 2;
	mul.wide.u32 	%rd9, %r126, 4;
	add.s64 	%rd10, %rd8, %rd9;
	ld.global.nc.f32 	%f336, [%rd10];
	setp.gt.f32 	%p166, %f336, %f406;
	selp.f32 	%f406, %f336, %f406, %p166;
	@%p165 bra 	$L__BB2_20;
	add.s64 	%rd200, %rd10, %rd9;
	ld.global.nc.f32 	%f337, [%rd200];
	setp.gt.f32 	%p167, %f337, %f406;
	selp.f32 	%f406, %f337, %f406, %p167;
	bra.uni 	$L__BB2_20;
$L__BB2_36:
	setp.eq.s32 	%p60, %r101, 0;
	@%p60 bra 	$L__BB2_46;
	and.b32  	%r74, %r79, 7;
	setp.lt.u32 	%p61, %r101, 8;
	@%p61 bra 	$L__BB2_39;
	mad.lo.s32 	%r176, %r220, %r126, %r199;
	mul.wide.s32 	%rd104, %r176, 4;
	add.s64 	%rd105, %rd3, %rd104;
	ld.global.nc.f32 	%f177, [%rd105];
	setp.gt.f32 	%p62, %f177, %f423;
	selp.f32 	%f178, %f177, %f423, %p62;
	mul.wide.u32 	%rd106, %r126, 4;
	add.s64 	%rd107, %rd105, %rd106;
	ld.global.nc.f32 	%f179, [%rd107];
	setp.gt.f32 	%p63, %f179, %f178;
	selp.f32 	%f180, %f179, %f178, %p63;
	add.s64 	%rd108, %rd107, %rd106;
	ld.global.nc.f32 	%f181, [%rd108];
	setp.gt.f32 	%p64, %f181, %f180;
	selp.f32 	%f182, %f181, %f180, %p64;
	add.s64 	%rd109, %rd108, %rd106;
	ld.global.nc.f32 	%f183, [%rd109];
	setp.gt.f32 	%p65, %f183, %f182;
	selp.f32 	%f184, %f183, %f182, %p65;
	add.s64 	%rd110, %rd109, %rd106;
	ld.global.nc.f32 	%f185, [%rd110];
	setp.gt.f32 	%p66, %f185, %f184;
	selp.f32 	%f186, %f185, %f184, %p66;
	add.s64 	%rd111, %rd110, %rd106;
	ld.global.nc.f32 	%f187, [%rd111];
	setp.gt.f32 	%p67, %f187, %f186;
	selp.f32 	%f188, %f187, %f186, %p67;
	add.s64 	%rd112, %rd111, %rd106;
	ld.global.nc.f32 	%f189, [%rd112];
	setp.gt.f32 	%p68, %f189, %f188;
	selp.f32 	%f190, %f189, %f188, %p68;
	add.s64 	%rd113, %rd112, %rd106;
	ld.global.nc.f32 	%f191, [%rd113];
	setp.gt.f32 	%p69, %f191, %f190;
	selp.f32 	%f423, %f191, %f190, %p69;
	add.s32 	%r220, %r220, 8;
$L__BB2_39:
	setp.eq.s32 	%p70, %r74, 0;
	@%p70 bra 	$L__BB2_46;
	setp.lt.u32 	%p71, %r74, 4;
	@%p71 bra 	$L__BB2_42;
	mad.lo.s32 	%r177, %r220, %r126, %r199;
	mul.wide.s32 	%rd114, %r177, 4;
	add.s64 	%rd115, %rd3, %rd114;
	ld.global.nc.f32 	%f193, [%rd115];
	setp.gt.f32 	%p72, %f193, %f423;
	selp.f32 	%f194, %f193, %f423, %p72;
	mul.wide.u32 	%rd116, %r126, 4;
	add.s64 	%rd117, %rd115, %rd116;
	ld.global.nc.f32 	%f195, [%rd117];
	setp.gt.f32 	%p73, %f195, %f194;
	selp.f32 	%f196, %f195, %f194, %p73;
	add.s64 	%rd118, %rd117, %rd116;
	ld.global.nc.f32 	%f197, [%rd118];
	setp.gt.f32 	%p74, %f197, %f196;
	selp.f32 	%f198, %f197, %f196, %p74;
	add.s64 	%rd119, %rd118, %rd116;
	ld.global.nc.f32 	%f199, [%rd119];
	setp.gt.f32 	%p75, %f199, %f198;
	selp.f32 	%f423, %f199, %f198, %p75;
	add.s32 	%r220, %r220, 4;
$L__BB2_42:
	setp.eq.s32 	%p76, %r80, 0;
	@%p76 bra 	$L__BB2_46;
	mad.lo.s32 	%r178, %r220, %r126, %r199;
	mul.wide.s32 	%rd120, %r178, 4;
	add.s64 	%rd11, %rd3, %rd120;
	ld.global.nc.f32 	%f200, [%rd11];
	setp.gt.f32 	%p77, %f200, %f423;
	selp.f32 	%f423, %f200, %f423, %p77;
	setp.eq.s32 	%p78, %r80, 1;
	@%p78 bra 	$L__BB2_46;
	mul.wide.u32 	%rd12, %r126, 4;
	add.s64 	%rd13, %rd11, %rd12;
	ld.global.nc.f32 	%f201, [%rd13];
	setp.gt.f32 	%p79, %f201, %f423;
	selp.f32 	%f423, %f201, %f423, %p79;
	setp.eq.s32 	%p80, %r80, 2;
	@%p80 bra 	$L__BB2_46;
	add.s64 	%rd121, %rd13, %rd12;
	ld.global.nc.f32 	%f202, [%rd121];
	setp.gt.f32 	%p81, %f202, %f423;
	selp.f32 	%f423, %f202, %f423, %p81;
$L__BB2_46:
	setp.eq.s32 	%p122, %r125, 0;
	@%p122 bra 	$L__BB2_17;
	cvt.rn.f32.f64 	%f264, %fd34;
	mul.f32 	%f265, %f82, %f264;
	sub.f32 	%f404, %f423, %f265;
	bra.uni 	$L__BB2_18;
$L__BB2_48:
	sub.f32 	%f420, %f40, %f41;
$L__BB2_49:
	cvt.f64.f32 	%fd27, %f420;
	add.f64 	%fd11, %fd35, %fd27;
	add.s32 	%r169, %r223, 1;
	mul.wide.u32 	%rd76, %r126, 4;
	add.s64 	%rd77, %rd14, %rd76;
	ld.global.nc.f32 	%f45, [%rd77];
	add.s64 	%rd78, %rd15, %rd76;
	ld.global.nc.f32 	%f46, [%rd78];
	setp.eq.s32 	%p33, %r169, %r220;
	@%p33 bra 	$L__BB2_51;
	add.s64 	%rd80, %rd1, %rd73;
	ld.global.nc.f32 	%f128, [%rd80];
	sub.f32 	%f129, %f45, %f46;
	sub.f32 	%f130, %f45, %f128;
	abs.f32 	%f131, %f130;
	setp.gt.f32 	%p34, %f131, %f129;
	selp.f32 	%f132, %f131, %f129, %p34;
	sub.f32 	%f133, %f46, %f128;
	abs.f32 	%f134, %f133;
	setp.gt.f32 	%p35, %f134, %f132;
	selp.f32 	%f421, %f134, %f132, %p35;
	bra.uni 	$L__BB2_52;
$L__BB2_51:
	sub.f32 	%f421, %f45, %f46;
$L__BB2_52:
	cvt.f64.f32 	%fd28, %f421;
	add.f64 	%fd35, %fd11, %fd28;
	add.s32 	%r223, %r223, 2;
$L__BB2_53:
	and.b32  	%r170, %r79, 1;
	setp.eq.b32 	%p36, %r170, 1;
	not.pred 	%p37, %p36;
	@%p37 bra 	$L__BB2_58;
	mul.lo.s32 	%r87, %r223, %r126;
	add.s32 	%r171, %r87, %r199;
	mul.wide.s32 	%rd81, %r171, 4;
	add.s64 	%rd82, %rd3, %rd81;
	ld.global.nc.f32 	%f50, [%rd82];
	add.s64 	%rd83, %rd2, %rd81;
	ld.global.nc.f32 	%f51, [%rd83];
	setp.eq.s32 	%p38, %r223, %r220;
	@%p38 bra 	$L__BB2_56;
	sub.s32 	%r172, %r87, %r126;
	add.s32 	%r173, %r172, %r199;
	mul.wide.s32 	%rd84, %r173, 4;
	add.s64 	%rd85, %rd1, %rd84;
	ld.global.nc.f32 	%f135, [%rd85];
	sub.f32 	%f136, %f50, %f51;
	sub.f32 	%f137, %f50, %f135;
	abs.f32 	%f138, %f137;
	setp.gt.f32 	%p39, %f138, %f136;
	selp.f32 	%f139, %f138, %f136, %p39;
	sub.f32 	%f140, %f51, %f135;
	abs.f32 	%f141, %f140;
	setp.gt.f32 	%p40, %f141, %f139;
	selp.f32 	%f422, %f141, %f139, %p40;
	bra.uni 	$L__BB2_57;
$L__BB2_56:
	sub.f32 	%f422, %f50, %f51;
$L__BB2_57:
	cvt.f64.f32 	%fd29, %f422;
	add.f64 	%fd35, %fd35, %fd29;
$L__BB2_58:
	setp.eq.s32 	%p41, %r125, 0;
	div.rn.f64 	%fd34, %fd35, %fd1;
	@%p41 bra 	$L__BB2_73;
	and.b32  	%r101, %r79, 15;
	setp.gt.u32 	%p42, %r81, -16;
	mov.f32 	%f423, 0fFF7FFFFF;
	@%p42 bra 	$L__BB2_36;
	and.b32  	%r102, %r79, -16;
	mov.b32 	%r213, 0;
	mov.f32 	%f423, 0fFF7FFFFF;
$L__BB2_61:
	.pragma "nounroll";
	mad.lo.s32 	%r175, %r220, %r126, %r199;
	mul.wide.s32 	%rd86, %r175, 4;
	add.s64 	%rd87, %rd3, %rd86;
	ld.global.nc.f32 	%f145, [%rd87];
	setp.gt.f32 	%p43, %f145, %f423;
	selp.f32 	%f146, %f145, %f423, %p43;
	mul.wide.u32 	%rd88, %r126, 4;
	add.s64 	%rd89, %rd87, %rd88;
	ld.global.nc.f32 	%f147, [%rd89];
	setp.gt.f32 	%p44, %f147, %f146;
	selp.f32 	%f148, %f147, %f146, %p44;
	add.s64 	%rd90, %rd89, %rd88;
	ld.global.nc.f32 	%f149, [%rd90];
	setp.gt.f32 	%p45, %f149, %f148;
	selp.f32 	%f150, %f149, %f148, %p45;
	add.s64 	%rd91, %rd90, %rd88;
	ld.global.nc.f32 	%f151, [%rd91];
	setp.gt.f32 	%p46, %f151, %f150;
	selp.f32 	%f152, %f151, %f150, %p46;
	add.s64 	%rd92, %rd91, %rd88;
	ld.global.nc.f32 	%f153, [%rd92];
	setp.gt.f32 	%p47, %f153, %f152;
	selp.f32 	%f154, %f153, %f152, %p47;
	add.s64 	%rd93, %rd92, %rd88;
	ld.global.nc.f32 	%f155, [%rd93];
	setp.gt.f32 	%p48, %f155, %f154;
	selp.f32 	%f156, %f155, %f154, %p48;
	add.s64 	%rd94, %rd93, %rd88;
	ld.global.nc.f32 	%f157, [%rd94];
	setp.gt.f32 	%p49, %f157, %f156;
	selp.f32 	%f158, %f157, %f156, %p49;
	add.s64 	%rd95, %rd94, %rd88;
	ld.global.nc.f32 	%f159, [%rd95];
	setp.gt.f32 	%p50, %f159, %f158;
	selp.f32 	%f160, %f159, %f158, %p50;
	add.s64 	%rd96, %rd95, %rd88;
	ld.global.nc.f32 	%f161, [%rd96];
	setp.gt.f32 	%p51, %f161, %f160;
	selp.f32 	%f162, %f161, %f160, %p51;
	add.s64 	%rd97, %rd96, %rd88;
	ld.global.nc.f32 	%f163, [%rd97];
	setp.gt.f32 	%p52, %f163, %f162;
	selp.f32 	%f164, %f163, %f162, %p52;
	add.s64 	%rd98, %rd97, %rd88;
	ld.global.nc.f32 	%f165, [%rd98];
	setp.gt.f32 	%p53, %f165, %f164;
	selp.f32 	%f166, %f165, %f164, %p53;
	add.s64 	%rd99, %rd98, %rd88;
	ld.global.nc.f32 	%f167, [%rd99];
	setp.gt.f32 	%p54, %f167, %f166;
	selp.f32 	%f168, %f167, %f166, %p54;
	add.s64 	%rd100, %rd99, %rd88;
	ld.global.nc.f32 	%f169, [%rd100];
	setp.gt.f32 	%p55, %f169, %f168;
	selp.f32 	%f170, %f169, %f168, %p55;
	add.s64 	%rd101, %rd100, %rd88;
	ld.global.nc.f32 	%f171, [%rd101];
	setp.gt.f32 	%p56, %f171, %f170;
	selp.f32 	%f172, %f171, %f170, %p56;
	add.s64 	%rd102, %rd101, %rd88;
	ld.global.nc.f32 	%f173, [%rd102];
	setp.gt.f32 	%p57, %f173, %f172;
	selp.f32 	%f174, %f173, %f172, %p57;
	add.s64 	%rd103, %rd102, %rd88;
	ld.global.nc.f32 	%f175, [%rd103];
	setp.gt.f32 	%p58, %f175, %f174;
	selp.f32 	%f423, %f175, %f174, %p58;
	add.s32 	%r220, %r220, 16;
	add.s32 	%r213, %r213, 16;
	setp.eq.s32 	%p59, %r213, %r102;
	@%p59 bra 	$L__BB2_36;
	bra.uni 	$L__BB2_61;
$L__BB2_62:
	setp.lt.u32 	%p6, %r6, 224;
	mov.u32 	%r225, %r2;
	@%p6 bra 	$L__BB2_65;
	add.s32 	%r208, %r15, %r199;
	add.s32 	%r207, %r17, %r199;
	add.s32 	%r206, %r18, %r199;
	add.s32 	%r205, %r19, %r199;
	add.s32 	%r204, %r20, %r199;
	add.s32 	%r203, %r21, %r199;
	add.s32 	%r202, %r22, %r199;
	add.s32 	%r201, %r23, %r199;
	mov.u32 	%r200, %r24;
	mov.u32 	%r225, %r2;
$L__BB2_64:
	.pragma "nounroll";
	mul.wide.s32 	%rd29, %r201, 4;
	add.s64 	%rd30, %rd4, %rd29;
	mov.b32 	%r144, 2143289344;
	st.global.u32 	[%rd30], %r144;
	mul.wide.s32 	%rd31, %r202, 4;
	add.s64 	%rd32, %rd4, %rd31;
	st.global.u32 	[%rd32], %r144;
	mul.wide.s32 	%rd33, %r204, 4;
	add.s64 	%rd34, %rd4, %rd33;
	st.global.u32 	[%rd34], %r144;
	mul.wide.s32 	%rd35, %r203, 4;
	add.s64 	%rd36, %rd4, %rd35;
	st.global.u32 	[%rd36], %r144;
	mul.wide.s32 	%rd37, %r208, 4;
	add.s64 	%rd38, %rd4, %rd37;
	st.global.u32 	[%rd38], %r144;
	mul.wide.s32 	%rd39, %r207, 4;
	add.s64 	%rd40, %rd4, %rd39;
	st.global.u32 	[%rd40], %r144;
	mul.wide.s32 	%rd41, %r206, 4;
	add.s64 	%rd42, %rd4, %rd41;
	st.global.u32 	[%rd42], %r144;
	mul.wide.s32 	%rd43, %r205, 4;
	add.s64 	%rd44, %rd4, %rd43;
	st.global.u32 	[%rd44], %r144;
	add.s32 	%r225, %r225, 256;
	add.s32 	%r208, %r208, %r16;
	add.s32 	%r207, %r207, %r16;
	add.s32 	%r206, %r206, %r16;
	add.s32 	%r205, %r205, %r16;
	add.s32 	%r204, %r204, %r16;
	add.s32 	%r203, %r203, %r16;
	add.s32 	%r202, %r202, %r16;
	add.s32 	%r201, %r201, %r16;
	add.s32 	%r200, %r200, 8;
	setp.eq.s32 	%p7, %r200, 0;
	@%p7 bra 	$L__BB2_65;
	bra.uni 	$L__BB2_64;
$L__BB2_65:
	setp.eq.s32 	%p8, %r7, 0;
	@%p8 bra 	$L__BB2_5;
	add.s32 	%r145, %r7, -1;
	setp.lt.u32 	%p9, %r145, 3;
	@%p9 bra 	$L__BB2_68;
	mad.lo.s32 	%r146, %r225, %r126, %r199;
	mul.wide.s32 	%rd45, %r146, 4;
	add.s64 	%rd46, %rd4, %rd45;
	mov.b32 	%r147, 2143289344;
	st.global.u32 	[%rd46], %r147;
	shl.b32 	%r148, %r126, 5;
	add.s32 	%r149, %r146, %r148;
	mul.wide.s32 	%rd47, %r149, 4;
	add.s64 	%rd48, %rd4, %rd47;
	st.global.u32 	[%rd48], %r147;
	shl.b32 	%r150, %r126, 6;
	add.s32 	%r151, %r146, %r150;
	mul.wide.s32 	%rd49, %r151, 4;
	add.s64 	%rd50, %rd4, %rd49;
	st.global.u32 	[%rd50], %r147;
	add.s32 	%r152, %r151, %r148;
	mul.wide.s32 	%rd51, %r152, 4;
	add.s64 	%rd52, %rd4, %rd51;
	st.global.u32 	[%rd52], %r147;
	add.s32 	%r225, %r225, 128;
$L__BB2_68:
	setp.eq.s32 	%p10, %r12, 0;
	@%p10 bra 	$L__BB2_5;
	and.b32  	%r153, %r6, 96;
	setp.eq.s32 	%p11, %r153, 0;
	@%p11 bra 	$L__BB2_71;
	mad.lo.s32 	%r154, %r225, %r126, %r199;
	mul.wide.s32 	%rd53, %r154, 4;
	add.s64 	%rd54, %rd4, %rd53;
	mov.b32 	%r155, 2143289344;
	st.global.u32 	[%rd54], %r155;
	shl.b32 	%r156, %r126, 5;
	add.s32 	%r157, %r154, %r156;
	mul.wide.s32 	%rd55, %r157, 4;
	add.s64 	%rd56, %rd4, %rd55;
	st.global.u32 	[%rd56], %r155;
	add.s32 	%r225, %r225, 64;
$L__BB2_71:
	and.b32  	%r158, %r6, 32;
	setp.ne.s32 	%p12, %r158, 0;
	@%p12 bra 	$L__BB2_5;
	mad.lo.s32 	%r159, %r225, %r126, %r199;
	mul.wide.s32 	%rd57, %r159, 4;
	add.s64 	%rd58, %rd4, %rd57;
	mov.b32 	%r160, 2143289344;
	st.global.u32 	[%rd58], %r160;
	bra.uni 	$L__BB2_5;
$L__BB2_73:
	and.b32  	%r103, %r79, 15;
	setp.gt.u32 	%p82, %r81, -16;
	mov.f32 	%f423, 0f7F7FFFFF;
	@%p82 bra 	$L__BB2_76;
	and.b32  	%r104, %r79, -16;
	mov.b32 	%r229, 0;
	mov.f32 	%f423, 0f7F7FFFFF;
$L__BB2_75:
	.pragma "nounroll";
	mad.lo.s32 	%r180, %r220, %r126, %r199;
	mul.wide.s32 	%rd122, %r180, 4;
	add.s64 	%rd123, %rd2, %rd122;
	ld.global.nc.f32 	%f206, [%rd123];
	setp.lt.f32 	%p83, %f206, %f423;
	selp.f32 	%f207, %f206, %f423, %p83;
	mul.wide.u32 	%rd124, %r126, 4;
	add.s64 	%rd125, %rd123, %rd124;
	ld.global.nc.f32 	%f208, [%rd125];
	setp.lt.f32 	%p84, %f208, %f207;
	selp.f32 	%f209, %f208, %f207, %p84;
	add.s64 	%rd126, %rd125, %rd124;
	ld.global.nc.f32 	%f210, [%rd126];
	setp.lt.f32 	%p85, %f210, %f209;
	selp.f32 	%f211, %f210, %f209, %p85;
	add.s64 	%rd127, %rd126, %rd124;
	ld.global.nc.f32 	%f212, [%rd127];
	setp.lt.f32 	%p86, %f212, %f211;
	selp.f32 	%f213, %f212, %f211, %p86;
	add.s64 	%rd128, %rd127, %rd124;
	ld.global.nc.f32 	%f214, [%rd128];
	setp.lt.f32 	%p87, %f214, %f213;
	selp.f32 	%f215, %f214, %f213, %p87;
	add.s64 	%rd129, %rd128, %rd124;
	ld.global.nc.f32 	%f216, [%rd129];
	setp.lt.f32 	%p88, %f216, %f215;
	selp.f32 	%f217, %f216, %f215, %p88;
	add.s64 	%rd130, %rd129, %rd124;
	ld.global.nc.f32 	%f218, [%rd130];
	setp.lt.f32 	%p89, %f218, %f217;
	selp.f32 	%f219, %f218, %f217, %p89;
	add.s64 	%rd131, %rd130, %rd124;
	ld.global.nc.f32 	%f220, [%rd131];
	setp.lt.f32 	%p90, %f220, %f219;
	selp.f32 	%f221, %f220, %f219, %p90;
	add.s64 	%rd132, %rd131, %rd124;
	ld.global.nc.f32 	%f222, [%rd132];
	setp.lt.f32 	%p91, %f222, %f221;
	selp.f32 	%f223, %f222, %f221, %p91;
	add.s64 	%rd133, %rd132, %rd124;
	ld.global.nc.f32 	%f224, [%rd133];
	setp.lt.f32 	%p92, %f224, %f223;
	selp.f32 	%f225, %f224, %f223, %p92;
	add.s64 	%rd134, %rd133, %rd124;
	ld.global.nc.f32 	%f226, [%rd134];
	setp.lt.f32 	%p93, %f226, %f225;
	selp.f32 	%f227, %f226, %f225, %p93;
	add.s64 	%rd135, %rd134, %rd124;
	ld.global.nc.f32 	%f228, [%rd135];
	setp.lt.f32 	%p94, %f228, %f227;
	selp.f32 	%f229, %f228, %f227, %p94;
	add.s64 	%rd136, %rd135, %rd124;
	ld.global.nc.f32 	%f230, [%rd136];
	setp.lt.f32 	%p95, %f230, %f229;
	selp.f32 	%f231, %f230, %f229, %p95;
	add.s64 	%rd137, %rd136, %rd124;
	ld.global.nc.f32 	%f232, [%rd137];
	setp.lt.f32 	%p96, %f232, %f231;
	selp.f32 	%f233, %f232, %f231, %p96;
	add.s64 	%rd138, %rd137, %rd124;
	ld.global.nc.f32 	%f234, [%rd138];
	setp.lt.f32 	%p97, %f234, %f233;
	selp.f32 	%f235, %f234, %f233, %p97;
	add.s64 	%rd139, %rd138, %rd124;
	ld.global.nc.f32 	%f236, [%rd139];
	setp.lt.f32 	%p98, %f236, %f235;
	selp.f32 	%f423, %f236, %f235, %p98;
	add.s32 	%r220, %r220, 16;
	add.s32 	%r229, %r229, 16;
	setp.ne.s32 	%p99, %r229, %r104;
	@%p99 bra 	$L__BB2_75;
$L__BB2_76:
	setp.eq.s32 	%p100, %r103, 0;
	@%p100 bra 	$L__BB2_46;
	and.b32  	%r110, %r79, 7;
	setp.lt.u32 	%p101, %r103, 8;
	@%p101 bra 	$L__BB2_79;
	mad.lo.s32 	%r181, %r220, %r126, %r199;
	mul.wide.s32 	%rd140, %r181, 4;
	add.s64 	%rd141, %rd2, %rd140;
	ld.global.nc.f32 	%f238, [%rd141];
	setp.lt.f32 	%p102, %f238, %f423;
	selp.f32 	%f239, %f238, %f423, %p102;
	mul.wide.u32 	%rd142, %r126, 4;
	add.s64 	%rd143, %rd141, %rd142;
	ld.global.nc.f32 	%f240, [%rd143];
	setp.lt.f32 	%p103, %f240, %f239;
	selp.f32 	%f241, %f240, %f239, %p103;
	add.s64 	%rd144, %rd143, %rd142;
	ld.global.nc.f32 	%f242, [%rd144];
	setp.lt.f32 	%p104, %f242, %f241;
	selp.f32 	%f243, %f242, %f241, %p104;
	add.s64 	%rd145, %rd144, %rd142;
	ld.global.nc.f32 	%f244, [%rd145];
	setp.lt.f32 	%p105, %f244, %f243;
	selp.f32 	%f245, %f244, %f243, %p105;
	add.s64 	%rd146, %rd145, %rd142;
	ld.global.nc.f32 	%f246, [%rd146];
	setp.lt.f32 	%p106, %f246, %f245;
	selp.f32 	%f247, %f246, %f245, %p106;
	add.s64 	%rd147, %rd146, %rd142;
	ld.global.nc.f32 	%f248, [%rd147];
	setp.lt.f32 	%p107, %f248, %f247;
	selp.f32 	%f249, %f248, %f247, %p107;
	add.s64 	%rd148, %rd147, %rd142;
	ld.global.nc.f32 	%f250, [%rd148];
	setp.lt.f32 	%p108, %f250, %f249;
	selp.f32 	%f251, %f250, %f249, %p108;
	add.s64 	%rd149, %rd148, %rd142;
	ld.global.nc.f32 	%f252, [%rd149];
	setp.lt.f32 	%p109, %f252, %f251;
	selp.f32 	%f423, %f252, %f251, %p109;
	add.s32 	%r220, %r220, 8;
$L__BB2_79:
	setp.eq.s32 	%p110, %r110, 0;
	@%p110 bra 	$L__BB2_46;
	setp.lt.u32 	%p111, %r110, 4;
	@%p111 bra 	$L__BB2_82;
	mad.lo.s32 	%r182, %r220, %r126, %r199;
	mul.wide.s32 	%rd150, %r182, 4;
	add.s64 	%rd151, %rd2, %rd150;
	ld.global.nc.f32 	%f254, [%rd151];
	setp.lt.f32 	%p112, %f254, %f423;
	selp.f32 	%f255, %f254, %f423, %p112;
	add.s64 	%rd153, %rd151, %rd17;
	ld.global.nc.f32 	%f256, [%rd153];
	setp.lt.f32 	%p113, %f256, %f255;
	selp.f32 	%f257, %f256, %f255, %p113;
	add.s64 	%rd154, %rd153, %rd17;
	ld.global.nc.f32 	%f258, [%rd154];
	setp.lt.f32 	%p114, %f258, %f257;
	selp.f32 	%f259, %f258, %f257, %p114;
	add.s64 	%rd155, %rd154, %rd17;
	ld.global.nc.f32 	%f260, [%rd155];
	setp.lt.f32 	%p115, %f260, %f259;
	selp.f32 	%f423, %f260, %f259, %p115;
	add.s32 	%r220, %r220, 4;
$L__BB2_82:
	setp.eq.s32 	%p116, %r80, 0;
	@%p116 bra 	$L__BB2_46;
	mad.lo.s32 	%r183, %r220, %r126, %r199;
	mul.wide.s32 	%rd156, %r183, 4;
	add.s64 	%rd16, %rd2, %rd156;
	ld.global.nc.f32 	%f261, [%rd16];
	setp.lt.f32 	%p117, %f261, %f423;
	selp.f32 	%f423, %f261, %f423, %p117;
	setp.eq.s32 	%p118, %r80, 1;
	@%p118 bra 	$L__BB2_46;
	add.s64 	%rd18, %rd16, %rd17;
	ld.global.nc.f32 	%f262, [%rd18];
	setp.lt.f32 	%p119, %f262, %f423;
	selp.f32 	%f423, %f262, %f423, %p119;
	setp.eq.s32 	%p120, %r80, 2;
	@%p120 bra 	$L__BB2_46;
	add.s64 	%rd157, %rd18, %rd17;
	ld.global.nc.f32 	%f263, [%rd157];
	setp.lt.f32 	%p121, %f263, %f423;
	selp.f32 	%f423, %f263, %f423, %p121;
	bra.uni 	$L__BB2_46;
$L__BB2_86:
	setp.eq.s32 	%p127, %r125, 0;
	@%p127 bra 	$L__BB2_90;
	setp.lt.u32 	%p128, %r124, 16;
	mov.f32 	%f406, 0fFF7FFFFF;
	@%p128 bra 	$L__BB2_26;
	mov.b32 	%r216, 0;
	mov.f32 	%f406, 0fFF7FFFFF;
$L__BB2_89:
	.pragma "nounroll";
	mad.lo.s32 	%r190, %r217, %r126, %r199;
	mul.wide.s32 	%rd165, %r190, 4;
	add.s64 	%rd166, %rd3, %rd165;
	ld.global.nc.f32 	%f280, [%rd166];
	setp.gt.f32 	%p129, %f280, %f406;
	selp.f32 	%f281, %f280, %f406, %p129;
	mul.wide.u32 	%rd167, %r126, 4;
	add.s64 	%rd168, %rd166, %rd167;
	ld.global.nc.f32 	%f282, [%rd168];
	setp.gt.f32 	%p130, %f282, %f281;
	selp.f32 	%f283, %f282, %f281, %p130;
	add.s64 	%rd169, %rd168, %rd167;
	ld.global.nc.f32 	%f284, [%rd169];
	setp.gt.f32 	%p131, %f284, %f283;
	selp.f32 	%f285, %f284, %f283, %p131;
	add.s64 	%rd170, %rd169, %rd167;
	ld.global.nc.f32 	%f286, [%rd170];
	setp.gt.f32 	%p132, %f286, %f285;
	selp.f32 	%f287, %f286, %f285, %p132;
	add.s64 	%rd171, %rd170, %rd167;
	ld.global.nc.f32 	%f288, [%rd171];
	setp.gt.f32 	%p133, %f288, %f287;
	selp.f32 	%f289, %f288, %f287, %p133;
	add.s64 	%rd172, %rd171, %rd167;
	ld.global.nc.f32 	%f290, [%rd172];
	setp.gt.f32 	%p134, %f290, %f289;
	selp.f32 	%f291, %f290, %f289, %p134;
	add.s64 	%rd173, %rd172, %rd167;
	ld.global.nc.f32 	%f292, [%rd173];
	setp.gt.f32 	%p135, %f292, %f291;
	selp.f32 	%f293, %f292, %f291, %p135;
	add.s64 	%rd174, %rd173, %rd167;
	ld.global.nc.f32 	%f294, [%rd174];
	setp.gt.f32 	%p136, %f294, %f293;
	selp.f32 	%f295, %f294, %f293, %p136;
	add.s64 	%rd175, %rd174, %rd167;
	ld.global.nc.f32 	%f296, [%rd175];
	setp.gt.f32 	%p137, %f296, %f295;
	selp.f32 	%f297, %f296, %f295, %p137;
	add.s64 	%rd176, %rd175, %rd167;
	ld.global.nc.f32 	%f298, [%rd176];
	setp.gt.f32 	%p138, %f298, %f297;
	selp.f32 	%f299, %f298, %f297, %p138;
	add.s64 	%rd177, %rd176, %rd167;
	ld.global.nc.f32 	%f300, [%rd177];
	setp.gt.f32 	%p139, %f300, %f299;
	selp.f32 	%f301, %f300, %f299, %p139;
	add.s64 	%rd178, %rd177, %rd167;
	ld.global.nc.f32 	%f302, [%rd178];
	setp.gt.f32 	%p140, %f302, %f301;
	selp.f32 	%f303, %f302, %f301, %p140;
	add.s64 	%rd179, %rd178, %rd167;
	ld.global.nc.f32 	%f304, [%rd179];
	setp.gt.f32 	%p141, %f304, %f303;
	selp.f32 	%f305, %f304, %f303, %p141;
	add.s64 	%rd180, %rd179, %rd167;
	ld.global.nc.f32 	%f306, [%rd180];
	setp.gt.f32 	%p142, %f306, %f305;
	selp.f32 	%f307, %f306, %f305, %p142;
	add.s64 	%rd181, %rd180, %rd167;
	ld.global.nc.f32 	%f308, [%rd181];
	setp.gt.f32 	%p143, %f308, %f307;
	selp.f32 	%f309, %f308, %f307, %p143;
	add.s64 	%rd182, %rd181, %rd167;
	ld.global.nc.f32 	%f310, [%rd182];
	setp.gt.f32 	%p144, %f310, %f309;
	selp.f32 	%f406, %f310, %f309, %p144;
	add.s32 	%r217, %r217, 16;
	add.s32 	%r216, %r216, 16;
	setp.eq.s32 	%p145, %r216, %r13;
	@%p145 bra 	$L__BB2_26;
	bra.uni 	$L__BB2_89;
$L__BB2_90:
	setp.lt.u32 	%p168, %r124, 16;
	mov.f32 	%f406, 0f7F7FFFFF;
	@%p168 bra 	$L__BB2_93;
	mov.b32 	%r234, 0;
	mov.f32 	%f406, 0f7F7FFFFF;
$L__BB2_92:
	.pragma "nounroll";
	mad.lo.s32 	%r195, %r217, %r126, %r199;
	mul.wide.s32 	%rd201, %r195, 4;
	add.s64 	%rd202, %rd2, %rd201;
	ld.global.nc.f32 	%f341, [%rd202];
	setp.lt.f32 	%p169, %f341, %f406;
	selp.f32 	%f342, %f341, %f406, %p169;
	mul.wide.u32 	%rd203, %r126, 4;
	add.s64 	%rd204, %rd202, %rd203;
	ld.global.nc.f32 	%f343, [%rd204];
	setp.lt.f32 	%p170, %f343, %f342;
	selp.f32 	%f344, %f343, %f342, %p170;
	add.s64 	%rd205, %rd204, %rd203;
	ld.global.nc.f32 	%f345, [%rd205];
	setp.lt.f32 	%p171, %f345, %f344;
	selp.f32 	%f346, %f345, %f344, %p171;
	add.s64 	%rd206, %rd205, %rd203;
	ld.global.nc.f32 	%f347, [%rd206];
	setp.lt.f32 	%p172, %f347, %f346;
	selp.f32 	%f348, %f347, %f346, %p172;
	add.s64 	%rd207, %rd206, %rd203;
	ld.global.nc.f32 	%f349, [%rd207];
	setp.lt.f32 	%p173, %f349, %f348;
	selp.f32 	%f350, %f349, %f348, %p173;
	add.s64 	%rd208, %rd207, %rd203;
	ld.global.nc.f32 	%f351, [%rd208];
	setp.lt.f32 	%p174, %f351, %f350;
	selp.f32 	%f352, %f351, %f350, %p174;
	add.s64 	%rd209, %rd208, %rd203;
	ld.global.nc.f32 	%f353, [%rd209];
	setp.lt.f32 	%p175, %f353, %f352;
	selp.f32 	%f354, %f353, %f352, %p175;
	add.s64 	%rd210, %rd209, %rd203;
	ld.global.nc.f32 	%f355, [%rd210];
	setp.lt.f32 	%p176, %f355, %f354;
	selp.f32 	%f356, %f355, %f354, %p176;
	add.s64 	%rd211, %rd210, %rd203;
	ld.global.nc.f32 	%f357, [%rd211];
	setp.lt.f32 	%p177, %f357, %f356;
	selp.f32 	%f358, %f357, %f356, %p177;
	add.s64 	%rd212, %rd211, %rd203;
	ld.global.nc.f32 	%f359, [%rd212];
	setp.lt.f32 	%p178, %f359, %f358;
	selp.f32 	%f360, %f359, %f358, %p178;
	add.s64 	%rd213, %rd212, %rd203;
	ld.global.nc.f32 	%f361, [%rd213];
	setp.lt.f32 	%p179, %f361, %f360;
	selp.f32 	%f362, %f361, %f360, %p179;
	add.s64 	%rd214, %rd213, %rd203;
	ld.global.nc.f32 	%f363, [%rd214];
	setp.lt.f32 	%p180, %f363, %f362;
	selp.f32 	%f364, %f363, %f362, %p180;
	add.s64 	%rd215, %rd214, %rd203;
	ld.global.nc.f32 	%f365, [%rd215];
	setp.lt.f32 	%p181, %f365, %f364;
	selp.f32 	%f366, %f365, %f364, %p181;
	add.s64 	%rd216, %rd215, %rd203;
	ld.global.nc.f32 	%f367, [%rd216];
	setp.lt.f32 	%p182, %f367, %f366;
	selp.f32 	%f368, %f367, %f366, %p182;
	add.s64 	%rd217, %rd216, %rd203;
	ld.global.nc.f32 	%f369, [%rd217];
	setp.lt.f32 	%p183, %f369, %f368;
	selp.f32 	%f370, %f369, %f368, %p183;
	add.s64 	%rd218, %rd217, %rd203;
	ld.global.nc.f32 	%f371, [%rd218];
	setp.lt.f32 	%p184, %f371, %f370;
	selp.f32 	%f406, %f371, %f370, %p184;
	add.s32 	%r217, %r217, 16;
	add.s32 	%r234, %r234, 16;
	setp.ne.s32 	%p185, %r234, %r13;
	@%p185 bra 	$L__BB2_92;
$L__BB2_93:
	setp.eq.s32 	%p186, %r8, 0;
	@%p186 bra 	$L__BB2_20;
	setp.lt.u32 	%p187, %r9, 7;
	@%p187 bra 	$L__BB2_96;
	mad.lo.s32 	%r196, %r217, %r126, %r199;
	mul.wide.s32 	%rd219, %r196, 4;
	add.s64 	%rd220, %rd2, %rd219;
	ld.global.nc.f32 	%f373, [%rd220];
	setp.lt.f32 	%p188, %f373, %f406;
	selp.f32 	%f374, %f373, %f406, %p188;
	mul.wide.u32 	%rd221, %r126, 4;
	add.s64 	%rd222, %rd220, %rd221;
	ld.global.nc.f32 	%f375, [%rd222];
	setp.lt.f32 	%p189, %f375, %f374;
	selp.f32 	%f376, %f375, %f374, %p189;
	add.s64 	%rd223, %rd222, %rd221;
	ld.global.nc.f32 	%f377, [%rd223];
	setp.lt.f32 	%p190, %f377, %f376;
	selp.f32 	%f378, %f377, %f376, %p190;
	add.s64 	%rd224, %rd223, %rd221;
	ld.global.nc.f32 	%f379, [%rd224];
	setp.lt.f32 	%p191, %f379, %f378;
	selp.f32 	%f380, %f379, %f378, %p191;
	add.s64 	%rd225, %rd224, %rd221;
	ld.global.nc.f32 	%f381, [%rd225];
	setp.lt.f32 	%p192, %f381, %f380;
	selp.f32 	%f382, %f381, %f380, %p192;
	add.s64 	%rd226, %rd225, %rd221;
	ld.global.nc.f32 	%f383, [%rd226];
	setp.lt.f32 	%p193, %f383, %f382;
	selp.f32 	%f384, %f383, %f382, %p193;
	add.s64 	%rd227, %rd226, %rd221;
	ld.global.nc.f32 	%f385, [%rd227];
	setp.lt.f32 	%p194, %f385, %f384;
	selp.f32 	%f386, %f385, %f384, %p194;
	add.s64 	%rd228, %rd227, %rd221;
	ld.global.nc.f32 	%f387, [%rd228];
	setp.lt.f32 	%p195, %f387, %f386;
	selp.f32 	%f406, %f387, %f386, %p195;
	add.s32 	%r217, %r217, 8;
$L__BB2_96:
	setp.eq.s32 	%p196, %r10, 0;
	@%p196 bra 	$L__BB2_20;
	setp.lt.u32 	%p197, %r11, 3;
	@%p197 bra 	$L__BB2_99;
	mad.lo.s32 	%r197, %r217, %r126, %r199;
	mul.wide.s32 	%rd229, %r197, 4;
	add.s64 	%rd230, %rd2, %rd229;
	ld.global.nc.f32 	%f389, [%rd230];
	setp.lt.f32 	%p198, %f389, %f406;
	selp.f32 	%f390, %f389, %f406, %p198;
	mul.wide.u32 	%rd231, %r126, 4;
	add.s64 	%rd232, %rd230, %rd231;
	ld.global.nc.f32 	%f391, [%rd232];
	setp.lt.f32 	%p199, %f391, %f390;
	selp.f32 	%f392, %f391, %f390, %p199;
	add.s64 	%rd233, %rd232, %rd231;
	ld.global.nc.f32 	%f393, [%rd233];
	setp.lt.f32 	%p200, %f393, %f392;
	selp.f32 	%f394, %f393, %f392, %p200;
	add.s64 	%rd234, %rd233, %rd231;
	ld.global.nc.f32 	%f395, [%rd234];
	setp.lt.f32 	%p201, %f395, %f394;
	selp.f32 	%f406, %f395, %f394, %p201;
	add.s32 	%r217, %r217, 4;
$L__BB2_99:
	setp.eq.s32 	%p202, %r14, 0;
	@%p202 bra 	$L__BB2_20;
	setp.eq.s32 	%p203, %r14, 1;
	mad.lo.s32 	%r198, %r217, %r126, %r199;
	mul.wide.s32 	%rd235, %r198, 4;
	add.s64 	%rd19, %rd2, %rd235;
	ld.global.nc.f32 	%f396, [%rd19];
	setp.lt.f32 	%p204, %f396, %f406;
	selp.f32 	%f406, %f396, %f406, %p204;
	@%p203 bra 	$L__BB2_20;
	setp.eq.s32 	%p205, %r14, 2;
	mul.wide.u32 	%rd20, %r126, 4;
	add.s64 	%rd21, %rd19, %rd20;
	ld.global.nc.f32 	%f397, [%rd21];
	setp.lt.f32 	%p206, %f397, %f406;
	selp.f32 	%f406, %f397, %f406, %p206;
	@%p205 bra 	$L__BB2_20;
	add.s64 	%rd236, %rd21, %rd20;
	ld.global.nc.f32 	%f398, [%rd236];
	setp.lt.f32 	%p207, %f398, %f406;
	selp.f32 	%f406, %f398, %f406, %p207;
	bra.uni 	$L__BB2_20;

}


// ===== COMPILED SASS (sm_100) =====

	.target	sm_100

	.elftype	@"ET_EXEC"


//--------------------- .note.nv.tkinfo           --------------------------
	.section	.note.nv.tkinfo,"",@"SHT_NOTE"
	.sectionflags	@"SHF_NOTE_NV_TKINFO"
	.tkinfo
        /*0018*/ 	.word	0x00000002
        /*0030*/ 	.string	""
        /*0030*/ 	.string	"ptxas"
        /*0030*/ 	.string	"Cuda compilation tools, release 13.0, V13.0.88"
        /*0030*/ 	.string	"Build cuda_13.0.r13.0/compiler.36424714_0"
        /*0030*/ 	.string	"-arch sm_100 -m 64 "



//--------------------- .note.nv.cuinfo           --------------------------
	.section	.note.nv.cuinfo,"",@"SHT_NOTE"
	.sectionflags	@"SHF_NOTE_NV_CUINFO"
        /*0018*/ 	.short	0x0002
        /*001a*/ 	.short	0x0064
        /*001c*/ 	.short	0x0082
	.zero		2


//--------------------- .nv.info                  --------------------------
	.section	.nv.info,"",@"SHT_CUDA_INFO"
	.align	4


	//----- nvinfo : EIATTR_REGCOUNT
	.align		4
        /*0000*/ 	.byte	0x04, 0x2f
        /*0002*/ 	.short	(.L_1 - .L_0)
	.align		4
.L_0:
        /*0004*/ 	.word	index@(chande_batch_f32)
        /*0008*/ 	.word	0x00000020


	//----- nvinfo : EIATTR_FRAME_SIZE
	.align		4
.L_1:
        /*000c*/ 	.byte	0x04, 0x11
        /*000e*/ 	.short	(.L_3 - .L_2)
	.align		4
.L_2:
        /*0010*/ 	.word	index@($__internal_2_$__cuda_sm20_div_rn_f64_full)
        /*0014*/ 	.word	0x00000000


	//----- nvinfo : EIATTR_FRAME_SIZE
	.align		4
.L_3:
        /*0018*/ 	.byte	0x04, 0x11
        /*001a*/ 	.short	(.L_5 - .L_4)
	.align		4
.L_4:
        /*001c*/ 	.word	index@(chande_batch_f32)
        /*0020*/ 	.word	0x00000000


	//----- nvinfo : EIATTR_REGCOUNT
	.align		4
.L_5:
        /*0024*/ 	.byte	0x04, 0x2f
        /*0026*/ 	.short	(.L_7 - .L_6)
	.align		4
.L_6:
        /*0028*/ 	.word	index@(chande_batch_from_tr_f32)
        /*002c*/ 	.word	0x00000020


	//----- nvinfo : EIATTR_FRAME_SIZE
	.align		4
.L_7:
        /*0030*/ 	.byte	0x04, 0x11
        /*0032*/ 	.short	(.L_9 - .L_8)
	.align		4
.L_8:
        /*0034*/ 	.word	index@($__internal_1_$__cuda_sm20_div_rn_f64_full)
        /*0038*/ 	.word	0x00000000


	//----- nvinfo : EIATTR_FRAME_SIZE
	.align		4
.L_9:
        /*003c*/ 	.byte	0x04, 0x11
        /*003e*/ 	.short	(.L_11 - .L_10)
	.align		4
.L_10:
        /*0040*/ 	.word	index@(chande_batch_from_tr_f32)
        /*0044*/ 	.word	0x00000000


	//----- nvinfo : EIATTR_REGCOUNT
	.align		4
.L_11:
        /*0048*/ 	.byte	0x04, 0x2f
        /*004a*/ 	.short	(.L_13 - .L_12)
	.align		4
.L_12:
        /*004c*/ 	.word	index@(chande_many_series_one_param_f32)
        /*0050*/ 	.word	0x00000020


	//----- nvinfo : EIATTR_FRAME_SIZE
	.align		4
.L_13:
        /*0054*/ 	.byte	0x04, 0x11
        /*0056*/ 	.short	(.L_15 - .L_14)
	.align		4
.L_14:
        /*0058*/ 	.word	index@($__internal_0_$__cuda_sm20_div_rn_f64_full)
        /*005c*/ 	.word	0x00000000


	//----- nvinfo : EIATTR_FRAME_SIZE
	.align		4
.L_15:
        /*0060*/ 	.byte	0x04, 0x11
        /*0062*/ 	.short	(.L_17 - .L_16)
	.align		4
.L_16:
        /*0064*/ 	.word	index@(chande_many_series_one_param_f32)
        /*0068*/ 	.word	0x00000000


	//----- nvinfo : EIATTR_MIN_STACK_SIZE
	.align		4
.L_17:
        /*006c*/ 	.byte	0x04, 0x12
        /*006e*/ 	.short	(.L_19 - .L_18)
	.align		4
.L_18:
        /*0070*/ 	.word	index@(chande_many_series_one_param_f32)
        /*0074*/ 	.word	0x00000000


	//----- nvinfo : EIATTR_MIN_STACK_SIZE
	.align		4
.L_19:
        /*0078*/ 	.byte	0x04, 0x12
        /*007a*/ 	.short	(.L_21 - .L_20)
	.align		4
.L_20:
        /*007c*/ 	.word	index@(chande_batch_from_tr_f32)
        /*0080*/ 	.word	0x00000000


	//----- nvinfo : EIATTR_MIN_STACK_SIZE
	.align		4
.L_21:
        /*0084*/ 	.byte	0x04, 0x12
        /*0086*/ 	.short	(.L_23 - .L_22)
	.align		4
.L_22:
        /*0088*/ 	.word	index@(chande_batch_f32)
        /*008c*/ 	.word	0x00000000
.L_23:


//--------------------- .nv.compat                --------------------------
	.section	.nv.compat,"",@"SHT_CUDA_COMPAT_INFO"
	.align	4
        /*0000*/ 	.byte	0x02, 0x09, 0x00, 0x00, 0x02, 0x02, 0x01, 0x00, 0x02, 0x05, 0x05, 0x00, 0x03, 0x07, 0x01, 0x01
        /*0010*/ 	.byte	0x02, 0x03, 0x00, 0x00, 0x02, 0x06, 0x01, 0x00, 0x04, 0x0b, 0x08, 0x00, 0x01, 0x00, 0x00, 0x00
        /*0020*/ 	.byte	0x00, 0x00, 0x00, 0x00


//--------------------- .nv.info.chande_many_series_one_param_f32 --------------------------
	.section	.nv.info.chande_many_series_one_param_f32,"",@"SHT_CUDA_INFO"
	.sectionflags	@""
	.align	4


	//----- nvinfo : EIATTR_CUDA_API_VERSION
	.align		4
        /*0000*/ 	.byte	0x04, 0x37
        /*0002*/ 	.short	(.L_25 - .L_24)
.L_24:
        /*0004*/ 	.word	0x00000082


	//----- nvinfo : EIATTR_KPARAM_INFO
	.align		4
.L_25:
        /*0008*/ 	.byte	0x04, 0x17
        /*000a*/ 	.short	(.L_27 - .L_26)
.L_26:
        /*000c*/ 	.word	0x00000000
        /*0010*/ 	.short	0x000a
        /*0012*/ 	.short	0x0038
        /*0014*/ 	.byte	0x00, 0xf5, 0x21, 0x00


	//----- nvinfo : EIATTR_KPARAM_INFO
	.align		4
.L_27:
        /*0018*/ 	.byte	0x04, 0x17
        /*001a*/ 	.short	(.L_29 - .L_28)
.L_28:
        /*001c*/ 	.word	0x00000000
        /*0020*/ 	.short	0x0009
        /*0022*/ 	.short	0x0034
        /*0024*/ 	.byte	0x00, 0xf0, 0x11, 0x00


	//----- nvinfo : EIATTR_KPARAM_INFO
	.align		4
.L_29:
        /*0028*/ 	.byte	0x04, 0x17
        /*002a*/ 	.short	(.L_31 - .L_30)
.L_30:
        /*002c*/ 	.word	0x00000000
        /*0030*/ 	.short	0x0008
        /*0032*/ 	.short	0x0030
        /*0034*/ 	.byte	0x00, 0xf0, 0x11, 0x00


	//----- nvinfo : EIATTR_KPARAM_INFO
	.align		4
.L_31:
        /*0038*/ 	.byte	0x04, 0x17
        /*003a*/ 	.short	(.L_33 - .L_32)
.L_32:
        /*003c*/ 	.word	0x00000000
        /*0040*/ 	.short	0x0007
        /*0042*/ 	.short	0x002c
        /*0044*/ 	.byte	0x00, 0xf0, 0x11, 0x00


	//----- nvinfo : EIATTR_KPARAM_INFO
	.align		4
.L_33:
        /*0048*/ 	.byte	0x04, 0x17
        /*004a*/ 	.short	(.L_35 - .L_34)
.L_34:
        /*004c*/ 	.word	0x00000000
        /*0050*/ 	.short	0x0006
        /*0052*/ 	.short	0x0028
        /*0054*/ 	.byte	0x00, 0xf0, 0x11, 0x00


	//----- nvinfo : EIATTR_KPARAM_INFO
	.align		4
.L_35:
        /*0058*/ 	.byte	0x04, 0x17
        /*005a*/ 	.short	(.L_37 - .L_36)
.L_36:
        /*005c*/ 	.word	0x00000000
        /*0060*/ 	.short	0x0005
        /*0062*/ 	.short	0x0024
        /*0064*/ 	.byte	0x00, 0xf0, 0x11, 0x00


	//----- nvinfo : EIATTR_KPARAM_INFO
	.align		4
.L_37:
        /*0068*/ 	.byte	0x04, 0x17
        /*006a*/ 	.short	(.L_39 - .L_38)
.L_38:
        /*006c*/ 	.word	0x00000000
        /*0070*/ 	.short	0x0004
        /*0072*/ 	.short	0x0020
        /*0074*/ 	.byte	0x00, 0xf0, 0x11, 0x00


	//----- nvinfo : EIATTR_KPARAM_INFO
	.align		4
.L_39:
        /*0078*/ 	.byte	0x04, 0x17
        /*007a*/ 	.short	(.L_41 - .L_40)
.L_40:
        /*007c*/ 	.word	0x00000000
        /*0080*/ 	.short	0x0003
        /*0082*/ 	.short	0x0018
        /*0084*/ 	.byte	0x00, 0xf5, 0x21, 0x00


	//----- nvinfo : EIATTR_KPARAM_INFO
	.align		4
.L_41:
        /*0088*/ 	.byte	0x04, 0x17
        /*008a*/ 	.short	(.L_43 - .L_42)
.L_42:
        /*008c*/ 	.word	0x00000000
        /*0090*/ 	.short	0x0002
        /*0092*/ 	.short	0x0010
        /*0094*/ 	.byte	0x00, 0xf5, 0x21, 0x00


	//----- nvinfo : EIATTR_KPARAM_INFO
	.align		4
.L_43:
        /*0098*/ 	.byte	0x04, 0x17
        /*009a*/ 	.short	(.L_45 - .L_44)
.L_44:
        /*009c*/ 	.word	0x00000000
        /*00a0*/ 	.short	0x0001
        /*00a2*/ 	.short	0x0008
        /*00a4*/ 	.byte	0x00, 0xf5, 0x21, 0x00


	//----- nvinfo : EIATTR_KPARAM_INFO
	.align		4
.L_45:
        /*00a8*/ 	.byte	0x04, 0x17
        /*00aa*/ 	.short	(.L_47 - .L_46)
.L_46:
        /*00ac*/ 	.word	0x00000000
        /*00b0*/ 	.short	0x0000
        /*00b2*/ 	.short	0x0000
        /*00b4*/ 	.byte	0x00, 0xf5, 0x21, 0x00


	//----- nvinfo : EIATTR_SPARSE_MMA_MASK
	.align		4
.L_47:
        /*00b8*/ 	.byte	0x03, 0x50
        /*00ba*/ 	.short	0x0000


	//----- nvinfo : EIATTR_MAXREG_COUNT
	.align		4
        /*00bc*/ 	.byte	0x03, 0x1b
        /*00be*/ 	.short	0x00ff


	//----- nvinfo : EIATTR_MERCURY_ISA_VERSION
	.align		4
        /*00c0*/ 	.byte	0x03, 0x5f
        /*00c2*/ 	.short	0x0101


	//----- nvinfo : EIATTR_VRC_CTA_INIT_COUNT
	.align		4
        /*00c4*/ 	.byte	0x02, 0x4a
	.zero		1
	.zero		1


	//----- nvinfo : EIATTR_EXIT_INSTR_OFFSETS
	.align		4
        /*00c8*/ 	.byte	0x04, 0x1c
        /*00ca*/ 	.short	(.L_49 - .L_48)


	//   ....[0]....
.L_48:
        /*00cc*/ 	.word	0x00000070


	//   ....[1]....
        /*00d0*/ 	.word	0x000000b0


	//   ....[2]....
        /*00d4*/ 	.word	0x00000120


	//   ....[3]....
        /*00d8*/ 	.word	0x000042c0


	//----- nvinfo : EIATTR_INDIRECT_BRANCH_TARGETS
	.align		4
.L_49:
        /*00dc*/ 	.byte	0x04, 0x34
        /*00de*/ 	.short	(.L_51 - .L_50)


	//   ....[0]....
.L_50:
        /*00e0*/ 	.word	.L_x_106@srel
        /*00e4*/ 	.short	0x0
        /*00e6*/ 	.short	0x0
        /*00e8*/ 	.word	0x3
        /*00ec*/ 	.word	.L_x_15@srel
        /*00f0*/ 	.word	.L_x_108@srel
        /*00f4*/ 	.word	.L_x_109@srel


	//----- nvinfo : EIATTR_CRS_STACK_SIZE
	.align		4
.L_51:
        /*00f8*/ 	.byte	0x04, 0x1e
        /*00fa*/ 	.short	(.L_53 - .L_52)
.L_52:
        /*00fc*/ 	.word	0x00000000


	//----- nvinfo : EIATTR_CBANK_PARAM_SIZE
	.align		4
.L_53:
        /*0100*/ 	.byte	0x03, 0x19
        /*0102*/ 	.short	0x0040


	//----- nvinfo : EIATTR_PARAM_CBANK
	.align		4
        /*0104*/ 	.byte	0x04, 0x0a
        /*0106*/ 	.short	(.L_55 - .L_54)
	.align		4
.L_54:
        /*0108*/ 	.word	index@(.nv.constant0.chande_many_series_one_param_f32)
        /*010c*/ 	.short	0x0380
        /*010e*/ 	.short	0x0040


	//----- nvinfo : EIATTR_SW_WAR
	.align		4
.L_55:
        /*0110*/ 	.byte	0x04, 0x36
        /*0112*/ 	.short	(.L_57 - .L_56)
.L_56:
        /*0114*/ 	.word	0x00000008
.L_57:


//--------------------- .nv.info.chande_batch_from_tr_f32 --------------------------
	.section	.nv.info.chande_batch_from_tr_f32,"",@"SHT_CUDA_INFO"
	.sectionflags	@""
	.align	4


	//----- nvinfo : EIATTR_CUDA_API_VERSION
	.align		4
        /*0000*/ 	.byte	0x04, 0x37
        /*0002*/ 	.short	(.L_59 - .L_58)
.L_58:
        /*0004*/ 	.word	0x00000082


	//----- nvinfo : EIATTR_KPARAM_INFO
	.align		4
.L_59:
        /*0008*/ 	.byte	0x04, 0x17
        /*000a*/ 	.short	(.L_61 - .L_60)
.L_60:
        /*000c*/ 	.word	0x00000000
        /*0010*/ 	.short	0x000b
        /*0012*/ 	.short	0x0050
        /*0014*/ 	.byte	0x00, 0xf5, 0x21, 0x00


	//----- nvinfo : EIATTR_KPARAM_INFO
	.align		4
.L_61:
        /*0018*/ 	.byte	0x04, 0x17
        /*001a*/ 	.short	(.L_63 - .L_62)
.L_62:
        /*001c*/ 	.word	0x00000000
        /*0020*/ 	.short	0x000a
        /*0022*/ 	.short	0x0048
        /*0024*/ 	.byte	0x00, 0xf0, 0x11, 0x00


	//----- nvinfo : EIATTR_KPARAM_INFO
	.align		4
.L_63:
        /*0028*/ 	.byte	0x04, 0x17
        /*002a*/ 	.short	(.L_65 - .L_64)
.L_64:
        /*002c*/ 	.word	0x00000000
        /*0030*/ 	.short	0x0009
        /*0032*/ 	.short	0x0044
        /*0034*/ 	.byte	0x00, 0xf0, 0x11, 0x00


	//----- nvinfo : EIATTR_KPARAM_INFO
	.align		4
.L_65:
        /*0038*/ 	.byte	0x04, 0x17
        /*003a*/ 	.short	(.L_67 - .L_66)
.L_66:
        /*003c*/ 	.word	0x00000000
        /*0040*/ 	.short	0x0008
        /*0042*/ 	.short	0x0040
        /*0044*/ 	.byte	0x00, 0xf0, 0x11, 0x00


	//----- nvinfo : EIATTR_KPARAM_INFO
	.align		4
.L_67:
        /*0048*/ 	.byte	0x04, 0x17
        /*004a*/ 	.short	(.L_69 - .L_68)
.L_68:
        /*004c*/ 	.word	0x00000000
        /*0050*/ 	.short	0x0007
        /*0052*/ 	.short	0x0038
        /*0054*/ 	.byte	0x00, 0xf5, 0x21, 0x00


	//----- nvinfo : EIATTR_KPARAM_INFO
	.align		4
.L_69:
        /*0058*/ 	.byte	0x04, 0x17
        /*005a*/ 	.short	(.L_71 - .L_70)
.L_70:
        /*005c*/ 	.word	0x00000000
        /*0060*/ 	.short	0x0006
        /*0062*/ 	.short	0x0030
        /*0064*/ 	.byte	0x00, 0xf5, 0x21, 0x00


	//----- nvinfo : EIATTR_KPARAM_INFO
	.align		4
.L_71:
        /*0068*/ 	.byte	0x04, 0x17
        /*006a*/ 	.short	(.L_73 - .L_72)
.L_72:
        /*006c*/ 	.word	0x00000000
        /*0070*/ 	.short	0x0005
        /*0072*/ 	.short	0x0028
        /*0074*/ 	.byte	0x00, 0xf5, 0x21, 0x00


	//----- nvinfo : EIATTR_KPARAM_INFO
	.align		4
.L_73:
        /*0078*/ 	.byte	0x04, 0x17
        /*007a*/ 	.short	(.L_75 - .L_74)
.L_74:
        /*007c*/ 	.word	0x00000000
        /*0080*/ 	.short	0x0004
        /*0082*/ 	.short	0x0020
        /*0084*/ 	.byte	0x00, 0xf5, 0x21, 0x00


	//----- nvinfo : EIATTR_KPARAM_INFO
	.align		4
.L_75:
        /*0088*/ 	.byte	0x04, 0x17
        /*008a*/ 	.short	(.L_77 - .L_76)
.L_76:
        /*008c*/ 	.word	0x00000000
        /*0090*/ 	.short	0x0003
        /*0092*/ 	.short	0x0018
        /*0094*/ 	.byte	0x00, 0xf5, 0x21, 0x00


	//----- nvinfo : EIATTR_KPARAM_INFO
	.align		4
.L_77:
        /*0098*/ 	.byte	0x04, 0x17
        /*009a*/ 	.short	(.L_79 - .L_78)
.L_78:
        /*009c*/ 	.word	0x00000000
        /*00a0*/ 	.short	0x0002
        /*00a2*/ 	.short	0x0010
        /*00a4*/ 	.byte	0x00, 0xf5, 0x21, 0x00


	//----- nvinfo : EIATTR_KPARAM_INFO
	.align		4
.L_79:
        /*00a8*/ 	.byte	0x04, 0x17
        /*00aa*/ 	.short	(.L_81 - .L_80)
.L_80:
        /*00ac*/ 	.word	0x00000000
        /*00b0*/ 	.short	0x0001
        /*00b2*/ 	.short	0x0008
        /*00b4*/ 	.byte	0x00, 0xf5, 0x21, 0x00


	//----- nvinfo : EIATTR_KPARAM_INFO
	.align		4
.L_81:
        /*00b8*/ 	.byte	0x04, 0x17
        /*00ba*/ 	.short	(.L_83 - .L_82)
.L_82:
        /*00bc*/ 	.word	0x00000000
        /*00c0*/ 	.short	0x0000
        /*00c2*/ 	.short	0x0000
        /*00c4*/ 	.byte	0x00, 0xf5, 0x21, 0x00


	//----- nvinfo : EIATTR_SPARSE_MMA_MASK
	.align		4
.L_83:
        /*00c8*/ 	.byte	0x03, 0x50
        /*00ca*/ 	.short	0x0000


	//----- nvinfo : EIATTR_MAXREG_COUNT
	.align		4
        /*00cc*/ 	.byte	0x03, 0x1b
        /*00ce*/ 	.short	0x00ff


	//----- nvinfo : EIATTR_NUM_BARRIERS
	.align		4
        /*00d0*/ 	.byte	0x02, 0x4c
        /*00d2*/ 	.byte	0x01
	.zero		1


	//----- nvinfo : EIATTR_MERCURY_ISA_VERSION
	.align		4
        /*00d4*/ 	.byte	0x03, 0x5f
        /*00d6*/ 	.short	0x0101


	//----- nvinfo : EIATTR_VRC_CTA_INIT_COUNT
	.align		4
        /*00d8*/ 	.byte	0x02, 0x4a
	.zero		1
	.zero		1


	//----- nvinfo : EIATTR_EXIT_INSTR_OFFSETS
	.align		4
        /*00dc*/ 	.byte	0x04, 0x1c
        /*00de*/ 	.short	(.L_85 - .L_84)


	//   ....[0]....
.L_84:
        /*00e0*/ 	.word	0x00000040


	//   ....[1]....
        /*00e4*/ 	.word	0x00000110


	//   ....[2]....
        /*00e8*/ 	.word	0x000002c0


	//   ....[3]....
        /*00ec*/ 	.word	0x000015a0


	//   ....[4]....
        /*00f0*/ 	.word	0x00002000


	//----- nvinfo : EIATTR_CRS_STACK_SIZE
	.align		4
.L_85:
        /*00f4*/ 	.byte	0x04, 0x1e
        /*00f6*/ 	.short	(.L_87 - .L_86)
.L_86:
        /*00f8*/ 	.word	0x00000000


	//----- nvinfo : EIATTR_CBANK_PARAM_SIZE
	.align		4
.L_87:
        /*00fc*/ 	.byte	0x03, 0x19
        /*00fe*/ 	.short	0x0058


	//----- nvinfo : EIATTR_PARAM_CBANK
	.align		4
        /*0100*/ 	.byte	0x04, 0x0a
        /*0102*/ 	.short	(.L_89 - .L_88)
	.align		4
.L_88:
        /*0104*/ 	.word	index@(.nv.constant0.chande_batch_from_tr_f32)
        /*0108*/ 	.short	0x0380
        /*010a*/ 	.short	0x0058


	//----- nvinfo : EIATTR_SW_WAR
	.align		4
.L_89:
        /*010c*/ 	.byte	0x04, 0x36
        /*010e*/ 	.short	(.L_91 - .L_90)
.L_90:
        /*0110*/ 	.word	0x00000008
.L_91:


//--------------------- .nv.info.chande_batch_f32 --------------------------
	.section	.nv.info.chande_batch_f32,"",@"SHT_CUDA_INFO"
	.sectionflags	@""
	.align	4


	//----- nvinfo : EIATTR_CUDA_API_VERSION
	.align		4
        /*0000*/ 	.byte	0x04, 0x37
        /*0002*/ 	.short	(.L_93 - .L_92)
.L_92:
        /*0004*/ 	.word	0x00000082


	//----- nvinfo : EIATTR_KPARAM_INFO
	.align		4
.L_93:
        /*0008*/ 	.byte	0x04, 0x17
        /*000a*/ 	.short	(.L_95 - .L_94)
.L_94:
        /*000c*/ 	.word	0x00000000
        /*0010*/ 	.short	0x000b
        /*0012*/ 	.short	0x0050
        /*0014*/ 	.byte	0x00, 0xf5, 0x21, 0x00


	//----- nvinfo : EIATTR_KPARAM_INFO
	.align		4
.L_95:
        /*0018*/ 	.byte	0x04, 0x17
        /*001a*/ 	.short	(.L_97 - .L_96)
.L_96:
        /*001c*/ 	.word	0x00000000
        /*0020*/ 	.short	0x000a
        /*0022*/ 	.short	0x0048
        /*0024*/ 	.byte	0x00, 0xf0, 0x11, 0x00


	//----- nvinfo : EIATTR_KPARAM_INFO
	.align		4
.L_97:
        /*0028*/ 	.byte	0x04, 0x17
        /*002a*/ 	.short	(.L_99 - .L_98)
.L_98:
        /*002c*/ 	.word	0x00000000
        /*0030*/ 	.short	0x0009
        /*0032*/ 	.short	0x0044
        /*0034*/ 	.byte	0x00, 0xf0, 0x11, 0x00


	//----- nvinfo : EIATTR_KPARAM_INFO
	.align		4
.L_99:
        /*0038*/ 	.byte	0x04, 0x17
        /*003a*/ 	.short	(.L_101 - .L_100)
.L_100:
        /*003c*/ 	.word	0x00000000
        /*0040*/ 	.short	0x0008
        /*0042*/ 	.short	0x0040
        /*0044*/ 	.byte	0x00, 0xf0, 0x11, 0x00


	//----- nvinfo : EIATTR_KPARAM_INFO
	.align		4
.L_101:
        /*0048*/ 	.byte	0x04, 0x17
        /*004a*/ 	.short	(.L_103 - .L_102)
.L_102:
        /*004c*/ 	.word	0x00000000
        /*0050*/ 	.short	0x0007
        /*0052*/ 	.short	0x0038
        /*0054*/ 	.byte	0x00, 0xf5, 0x21, 0x00


	//----- nvinfo : EIATTR_KPARAM_INFO
	.align		4
.L_103:
        /*0058*/ 	.byte	0x04, 0x17
        /*005a*/ 	.short	(.L_105 - .L_104)
.L_104:
        /*005c*/ 	.word	0x00000000
        /*0060*/ 	.short	0x0006
        /*0062*/ 	.short	0x0030
        /*0064*/ 	.byte	0x00, 0xf5, 0x21, 0x00


	//----- nvinfo : EIATTR_KPARAM_INFO
	.align		4
.L_105:
        /*0068*/ 	.byte	0x04, 0x17
        /*006a*/ 	.short	(.L_107 - .L_106)
.L_106:
        /*006c*/ 	.word	0x00000000
        /*0070*/ 	.short	0x0005
        /*0072*/ 	.short	0x0028
        /*0074*/ 	.byte	0x00, 0xf5, 0x21, 0x00


	//----- nvinfo : EIATTR_KPARAM_INFO
	.align		4
.L_107:
        /*0078*/ 	.byte	0x04, 0x17
        /*007a*/ 	.short	(.L_109 - .L_108)
.L_108:
        /*007c*/ 	.word	0x00000000
        /*0080*/ 	.short	0x0004
        /*0082*/ 	.short	0x0020
        /*0084*/ 	.byte	0x00, 0xf5, 0x21, 0x00


	//----- nvinfo : EIATTR_KPARAM_INFO
	.align		4
.L_109:
        /*0088*/ 	.byte	0x04, 0x17
        /*008a*/ 	.short	(.L_111 - .L_110)
.L_110:
        /*008c*/ 	.word	0x00000000
        /*0090*/ 	.short	0x0003
        /*0092*/ 	.short	0x0018
        /*0094*/ 	.byte	0x00, 0xf5, 0x21, 0x00


	//----- nvinfo : EIATTR_KPARAM_INFO
	.align		4
.L_111:
        /*0098*/ 	.byte	0x04, 0x17
        /*009a*/ 	.short	(.L_113 - .L_112)
.L_112:
        /*009c*/ 	.word	0x00000000
        /*00a0*/ 	.short	0x0002
        /*00a2*/ 	.short	0x0010
        /*00a4*/ 	.byte	0x00, 0xf5, 0x21, 0x00


	//----- nvinfo : EIATTR_KPARAM_INFO
	.align		4
.L_113:
        /*00a8*/ 	.byte	0x04, 0x17
        /*00aa*/ 	.short	(.L_115 - .L_114)
.L_114:
        /*00ac*/ 	.word	0x00000000
        /*00b0*/ 	.short	0x0001
        /*00b2*/ 	.short	0x0008
        /*00b4*/ 	.byte	0x00, 0xf5, 0x21, 0x00


	//----- nvinfo : EIATTR_KPARAM_INFO
	.align		4
.L_115:
        /*00b8*/ 	.byte	0x04, 0x17
        /*00ba*/ 	.short	(.L_117 - .L_116)
.L_116:
        /*00bc*/ 	.word	0x00000000
        /*00c0*/ 	.short	0x0000
        /*00c2*/ 	.short	0x0000
        /*00c4*/ 	.byte	0x00, 0xf5, 0x21, 0x00


	//----- nvinfo : EIATTR_SPARSE_MMA_MASK
	.align		4
.L_117:
        /*00c8*/ 	.byte	0x03, 0x50
        /*00ca*/ 	.short	0x0000


	//----- nvinfo : EIATTR_MAXREG_COUNT
	.align		4
        /*00cc*/ 	.byte	0x03, 0x1b
        /*00ce*/ 	.short	0x00ff


	//----- nvinfo : EIATTR_NUM_BARRIERS
	.align		4
        /*00d0*/ 	.byte	0x02, 0x4c
        /*00d2*/ 	.byte	0x01
	.zero		1


	//----- nvinfo : EIATTR_MERCURY_ISA_VERSION
	.align		4
        /*00d4*/ 	.byte	0x03, 0x5f
        /*00d6*/ 	.short	0x0101


	//----- nvinfo : EIATTR_VRC_CTA_INIT_COUNT
	.align		4
        /*00d8*/ 	.byte	0x02, 0x4a
	.zero		1
	.zero		1


	//----- nvinfo : EIATTR_EXIT_INSTR_OFFSETS
	.align		4
        /*00dc*/ 	.byte	0x04, 0x1c
        /*00de*/ 	.short	(.L_119 - .L_118)


	//   ....[0]....
.L_118:
        /*00e0*/ 	.word	0x00000040


	//   ....[1]....
        /*00e4*/ 	.word	0x00000110


	//   ....[2]....
        /*00e8*/ 	.word	0x000002a0


	//   ....[3]....
        /*00ec*/ 	.word	0x00001600


	//   ....[4]....
        /*00f0*/ 	.word	0x000020e0


	//----- nvinfo : EIATTR_CRS_STACK_SIZE
	.align		4
.L_119:
        /*00f4*/ 	.byte	0x04, 0x1e
        /*00f6*/ 	.short	(.L_121 - .L_120)
.L_120:
        /*00f8*/ 	.word	0x00000000


	//----- nvinfo : EIATTR_CBANK_PARAM_SIZE
	.align		4
.L_121:
        /*00fc*/ 	.byte	0x03, 0x19
        /*00fe*/ 	.short	0x0058


	//----- nvinfo : EIATTR_PARAM_CBANK
	.align		4
        /*0100*/ 	.byte	0x04, 0x0a
        /*0102*/ 	.short	(.L_123 - .L_122)
	.align		4
.L_122:
        /*0104*/ 	.word	index@(.nv.constant0.chande_batch_f32)
        /*0108*/ 	.short	0x0380
        /*010a*/ 	.short	0x0058


	//----- nvinfo : EIATTR_SW_WAR
	.align		4
.L_123:
        /*010c*/ 	.byte	0x04, 0x36
        /*010e*/ 	.short	(.L_125 - .L_124)
.L_124:
        /*0110*/ 	.word	0x00000008
.L_125:


//--------------------- .nv.callgraph             --------------------------
	.section	.nv.callgraph,"",@"SHT_CUDA_CALLGRAPH"
	.align	4
	.sectionentsize	8
	.align		4
        /*0000*/ 	.word	0x00000000
	.align		4
        /*0004*/ 	.word	0xffffffff
	.align		4
        /*0008*/ 	.word	0x00000000
	.align		4
        /*000c*/ 	.word	0xfffffffe
	.align		4
        /*0010*/ 	.word	0x00000000
	.align		4
        /*0014*/ 	.word	0xfffffffd
	.align		4
        /*0018*/ 	.word	0x00000000
	.align		4
        /*001c*/ 	.word	0xfffffffc


//--------------------- .nv.constant2.chande_many_series_one_param_f32 --------------------------
	.section	.nv.constant2.chande_many_series_one_param_f32,"a",@progbits
	.sectionflags	@""
	.align	4
.nv.constant2.chande_many_series_one_param_f32:
        /*0000*/ 	.byte	0x20, 0x14, 0x00, 0x00, 0x70, 0x12, 0x00, 0x00, 0xb0, 0x0f, 0x00, 0x00


//--------------------- .text.chande_many_series_one_param_f32 --------------------------
	.section	.text.chande_many_series_one_param_f32,"ax",@progbits
	.align	128
        .global         chande_many_series_one_param_f32
        .type           chande_many_series_one_param_f32,@function
        .size           chande_many_series_one_param_f32,(.L_x_110 - chande_many_series_one_param_f32)
        .other          chande_many_series_one_param_f32,@"STO_CUDA_ENTRY STV_DEFAULT"
chande_many_series_one_param_f32:
.text.chande_many_series_one_param_f32:
[----:B------:R-:W-:Y:S01]  /*0000*/  LDC R1, c[0x0][0x37c] ;  /* 0x0000df00ff017b82 */ /* 0x000fe20000000800 */
[----:B------:R-:W0:Y:S01]  /*0010*/  LDCU.64 UR14, c[0x0][0x3b0] ;  /* 0x00007600ff0e77ac */ /* 0x000e220008000a00 */
[----:B------:R-:W1:Y:S01]  /*0020*/  LDCU UR6, c[0x0][0x3a0] ;  /* 0x00007400ff0677ac */ /* 0x000e620008000800 */
[----:B0-----:R-:W-:Y:S02]  /*0030*/  IMAD.U32 R0, RZ, RZ, UR15 ;  /* 0x0000000fff007e24 */ /* 0x001fe4000f8e00ff */
[----:B------:R-:W-:-:S05]  /*0040*/  IMAD.U32 R3, RZ, RZ, UR14 ;  /* 0x0000000eff037e24 */ /* 0x000fca000f8e00ff */
[----:B-1----:R-:W-:-:S04]  /*0050*/  VIMNMX3 R0, R3, UR6, R0, PT ;  /* 0x0000000603007c0f */ /* 0x002fc8000b800100 */
[----:B------:R-:W-:-:S13]  /*0060*/  ISETP.GE.AND P0, PT, R0, 0x1, PT ;  /* 0x000000010000780c */ /* 0x000fda0003f06270 */
[----:B------:R-:W-:Y:S05]  /*0070*/  @!P0 EXIT ;  /* 0x000000000000894d */ /* 0x000fea0003800000 */
[----:B------:R-:W0:Y:S02]  /*0080*/  LDCU UR4, c[0x0][0x360] ;  /* 0x00006c00ff0477ac */ /* 0x000e240008000800 */
[----:B0-----:R-:W-:-:S06]  /*0090*/  UISETP.GE.U32.AND UP0, UPT, UR4, 0x20, UPT ;  /* 0x000000200400788c */ /* 0x001fcc000bf06070 */
[----:B------:R-:W-:-:S13]  /*00a0*/  PLOP3.LUT P0, PT, PT, PT, UP0, 0x80, 0x8 ;  /* 0x000000000008781c */ /* 0x000fda0003f0f008 */
[----:B------:R-:W-:Y:S05]  /*00b0*/  @!P0 EXIT ;  /* 0x000000000000894d */ /* 0x000fea0003800000 */
[----:B------:R-:W0:Y:S01]  /*00c0*/  S2R R2, SR_TID.X ;  /* 0x0000000000027919 */ /* 0x000e220000002100 */
[----:B------:R-:W-:Y:S01]  /*00d0*/  USHF.R.U32.HI UR4, URZ, 0x5, UR4 ;  /* 0x00000005ff047899 */ /* 0x000fe20008011604 */
[----:B------:R-:W1:Y:S01]  /*00e0*/  S2R R3, SR_CTAID.X ;  /* 0x0000000000037919 */ /* 0x000e620000002500 */
[----:B0-----:R-:W-:-:S05]  /*00f0*/  SHF.R.U32.HI R0, RZ, 0x5, R2 ;  /* 0x00000005ff007819 */ /* 0x001fca0000011602 */
[----:B-1----:R-:W-:-:S05]  /*0100*/  IMAD R3, R3, UR4, R0 ;  /* 0x0000000403037c24 */ /* 0x002fca000f8e0200 */
[----:B------:R-:W-:-:S13]  /*0110*/  ISETP.GE.AND P0, PT, R3, UR14, PT ;  /* 0x0000000e03007c0c */ /* 0x000fda000bf06270 */
[----:B------:R-:W-:Y:S05]  /*0120*/  @P0 EXIT ;  /* 0x000000000000094d */ /* 0x000fea0003800000 */
[----:B------:R-:W0:Y:S01]  /*0130*/  LDCU.64 UR18, c[0x0][0x3a8] ;  /* 0x00007500ff1277ac */ /* 0x000e220008000a00 */
[----:B------:R-:W1:Y:S01]  /*0140*/  I2F.F64.U32 R4, UR6 ;  /* 0x0000000600047d12 */ /* 0x000e620008201800 */
[----:B------:R-:W-:Y:S01]  /*0150*/  LOP3.LUT R0, R2, 0x1f, RZ, 0xc0, !PT ;  /* 0x0000001f02007812 */ /* 0x000fe200078ec0ff */
[----:B------:R-:W2:Y:S03]  /*0160*/  LDCU UR7, c[0x0][0x370] ;  /* 0x00006e00ff0777ac */ /* 0x000ea60008000800 */
[----:B------:R-:W-:Y:S01]  /*0170*/  LOP3.LUT R2, RZ, R0, RZ, 0x33, !PT ;  /* 0x00000000ff027212 */ /* 0x000fe200078e33ff */
[----:B------:R-:W-:Y:S02]  /*0180*/  ULOP3.LUT UR10, UR6, 0xf, URZ, 0xc0, !UPT ;  /* 0x0000000f060a7892 */ /* 0x000fe4000f8ec0ff */
[----:B------:R-:W-:Y:S02]  /*0190*/  ULOP3.LUT UR12, UR6, 0x7, URZ, 0xc0, !UPT ;  /* 0x00000007060c7892 */ /* 0x000fe4000f8ec0ff */
[----:B------:R-:W-:Y:S01]  /*01a0*/  VIADD R2, R2, UR15 ;  /* 0x0000000f02027c36 */ /* 0x000fe20008000000 */
[----:B------:R-:W-:Y:S01]  /*01b0*/  ULOP3.LUT UR14, UR6, 0x7ffffff0, URZ, 0xc0, !UPT ;  /* 0x7ffffff0060e7892 */ /* 0x000fe2000f8ec0ff */
[----:B------:R-:W3:Y:S01]  /*01c0*/  LDCU.64 UR16, c[0x0][0x358] ;  /* 0x00006b00ff1077ac */ /* 0x000ee20008000a00 */
[----:B-1----:R-:W-:Y:S01]  /*01d0*/  R2UR UR8, R4 ;  /* 0x00000000040872ca */ /* 0x002fe200000e0000 */
[----:B------:R-:W-:Y:S01]  /*01e0*/  IMAD.MOV.U32 R4, RZ, RZ, 0x7f7fffff ;  /* 0x7f7fffffff047424 */ /* 0x000fe200078e00ff */
[----:B0-----:R-:W0:Y:S01]  /*01f0*/  F2F.F64.F32 R12, UR19 ;  /* 0x00000013000c7d10 */ /* 0x001e220008201800 */
[----:B------:R-:W-:Y:S01]  /*0200*/  ISETP.NE.AND P0, PT, RZ, UR18, PT ;  /* 0x00000012ff007c0c */ /* 0x000fe2000bf05270 */
[----:B------:R-:W-:Y:S01]  /*0210*/  ULOP3.LUT UR6, UR6, 0x3, URZ, 0xc0, !UPT ;  /* 0x0000000306067892 */ /* 0x000fe2000f8ec0ff */
[----:B------:R-:W-:Y:S01]  /*0220*/  R2UR UR9, R5 ;  /* 0x00000000050972ca */ /* 0x000fe200000e0000 */
[----:B------:R-:W-:Y:S01]  /*0230*/  UIADD3 UR11, UPT, UPT, UR10, -0x1, URZ ;  /* 0xffffffff0a0b7890 */ /* 0x000fe2000fffe0ff */
[----:B------:R-:W-:Y:S01]  /*0240*/  FSEL R4, R4, -3.40282346638528859812e+38, !P0 ;  /* 0xff7fffff04047808 */ /* 0x000fe20004000000 */
[----:B------:R-:W-:Y:S01]  /*0250*/  UIADD3 UR13, UPT, UPT, UR12, -0x1, URZ ;  /* 0xffffffff0c0d7890 */ /* 0x000fe2000fffe0ff */
[----:B------:R-:W-:Y:S01]  /*0260*/  LEA.HI R5, R2, 0x1, RZ, 0x1b ;  /* 0x0000000102057811 */ /* 0x000fe200078fd8ff */
[----:B--2---:R-:W-:-:S12]  /*0270*/  UIMAD UR7, UR4, UR7, URZ ;  /* 0x00000007040772a4 */ /* 0x004fd8000f8e02ff */
.L_x_47:
[----:B-1234-:R-:W1:Y:S08]  /*0280*/  LDC.64 R8, c[0x0][0x398] ;  /* 0x0000e600ff087b82 */ /* 0x01ee700000000a00 */
[----:B------:R-:W2:Y:S01]  /*0290*/  LDC R7, c[0x0][0x3b4] ;  /* 0x0000ed00ff077b82 */ /* 0x000ea20000000800 */
[----:B-1----:R-:W-:-:S05]  /*02a0*/  IMAD.WIDE R8, R3, 0x4, R8 ;  /* 0x0000000403087825 */ /* 0x002fca00078e0208 */
[----:B---3--:R1:W5:Y:S01]  /*02b0*/  LDG.E.CONSTANT R6, desc[UR16][R8.64] ;  /* 0x0000001008067981 */ /* 0x008362000c1e9900 */
[----:B------:R-:W-:Y:S01]  /*02c0*/  BSSY.RECONVERGENT B0, `(.L_x_0) ;  /* 0x0000068000007945 */ /* 0x000fe20003800200 */
[----:B--2---:R-:W-:-:S13]  /*02d0*/  ISETP.GE.U32.AND P0, PT, R0, R7, PT ;  /* 0x000000070000720c */ /* 0x004fda0003f06070 */
[----:B-1----:R-:W-:Y:S05]  /*02e0*/  @P0 BRA `(.L_x_1) ;  /* 0x0000000400940947 */ /* 0x002fea0003800000 */
[----:B------:R-:W-:Y:S01]  /*02f0*/  ISETP.GE.U32.AND P0, PT, R2, 0xe0, PT ;  /* 0x000000e00200780c */ /* 0x000fe20003f06070 */
[----:B------:R-:W-:Y:S01]  /*0300*/  BSSY.RECONVERGENT B1, `(.L_x_2) ;  /* 0x0000034000017945 */ /* 0x000fe20003800200 */
[----:B------:R-:W-:-:S11]  /*0310*/  IMAD.MOV.U32 R10, RZ, RZ, R0 ;  /* 0x000000ffff0a7224 */ /* 0x000fd600078e0000 */
[----:B------:R-:W-:Y:S05]  /*0320*/  @!P0 BRA `(.L_x_3) ;  /* 0x0000000000c48947 */ /* 0x000fea0003800000 */
[----:B------:R-:W1:Y:S01]  /*0330*/  LDC R9, c[0x0][0x3b0] ;  /* 0x0000ec00ff097b82 */ /* 0x000e620000000800 */
[----:B------:R-:W-:Y:S01]  /*0340*/  LOP3.LUT R24, R5, 0xffffff8, RZ, 0xc0, !PT ;  /* 0x0ffffff805187812 */ /* 0x000fe200078ec0ff */
[----:B------:R-:W-:Y:S01]  /*0350*/  IMAD.MOV.U32 R10, RZ, RZ, R0 ;  /* 0x000000ffff0a7224 */ /* 0x000fe200078e0000 */
[C---:B------:R-:W-:Y:S02]  /*0360*/  LOP3.LUT R8, R0.reuse, 0x80, RZ, 0xfc, !PT ;  /* 0x0000008000087812 */ /* 0x040fe400078efcff */
[C---:B------:R-:W-:Y:S01]  /*0370*/  LOP3.LUT R14, R0.reuse, 0xa0, RZ, 0xfc, !PT ;  /* 0x000000a0000e7812 */ /* 0x040fe200078efcff */
[----:B------:R-:W-:Y:S01]  /*0380*/  IMAD.MOV R24, RZ, RZ, -R24 ;  /* 0x000000ffff187224 */ /* 0x000fe200078e0a18 */
[C---:B------:R-:W-:Y:S02]  /*0390*/  LOP3.LUT R18, R0.reuse, 0xc0, RZ, 0xfc, !PT ;  /* 0x000000c000127812 */ /* 0x040fe400078efcff */
[C---:B------:R-:W-:Y:S02]  /*03a0*/  LOP3.LUT R26, R0.reuse, 0xe0, RZ, 0xfc, !PT ;  /* 0x000000e0001a7812 */ /* 0x040fe400078efcff */
[----:B------:R-:W-:-:S02]  /*03b0*/  LOP3.LUT R20, R0, 0x40, RZ, 0xfc, !PT ;  /* 0x0000004000147812 */ /* 0x000fc400078efcff */
[C---:B------:R-:W-:Y:S02]  /*03c0*/  LOP3.LUT R16, R0.reuse, 0x60, RZ, 0xfc, !PT ;  /* 0x0000006000107812 */ /* 0x040fe400078efcff */
[----:B------:R-:W-:Y:S01]  /*03d0*/  LOP3.LUT R22, R0, 0x20, RZ, 0xfc, !PT ;  /* 0x0000002000167812 */ /* 0x000fe200078efcff */
[-CC-:B-1----:R-:W-:Y:S02]  /*03e0*/  IMAD R8, R8, R9.reuse, R3.reuse ;  /* 0x0000000908087224 */ /* 0x182fe400078e0203 */
[-CC-:B------:R-:W-:Y:S02]  /*03f0*/  IMAD R11, R14, R9.reuse, R3.reuse ;  /* 0x000000090e0b7224 */ /* 0x180fe400078e0203 */
[-CC-:B------:R-:W-:Y:S02]  /*0400*/  IMAD R18, R18, R9.reuse, R3.reuse ;  /* 0x0000000912127224 */ /* 0x180fe400078e0203 */
[-CC-:B------:R-:W-:Y:S02]  /*0410*/  IMAD R19, R26, R9.reuse, R3.reuse ;  /* 0x000000091a137224 */ /* 0x180fe400078e0203 */
[----:B------:R-:W-:-:S02]  /*0420*/  IMAD R20, R20, R9, R3 ;  /* 0x0000000914147224 */ /* 0x000fc400078e0203 */
[-CC-:B------:R-:W-:Y:S02]  /*0430*/  IMAD R21, R16, R9.reuse, R3.reuse ;  /* 0x0000000910157224 */ /* 0x180fe400078e0203 */
[-CC-:B------:R-:W-:Y:S02]  /*0440*/  IMAD R22, R22, R9.reuse, R3.reuse ;  /* 0x0000000916167224 */ /* 0x180fe400078e0203 */
[----:B------:R-:W-:-:S07]  /*0450*/  IMAD R23, R0, R9, R3 ;  /* 0x0000000900177224 */ /* 0x000fce00078e0203 */
.L_x_4:
[----:B-1----:R-:W1:Y:S01]  /*0460*/  LDC.64 R14, c[0x0][0x3b8] ;  /* 0x0000ee00ff0e7b82 */ /* 0x002e620000000a00 */
[----:B------:R-:W-:Y:S02]  /*0470*/  IMAD.MOV.U32 R25, RZ, RZ, 0x7fc00000 ;  /* 0x7fc00000ff197424 */ /* 0x000fe400078e00ff */
[----:B------:R-:W-:Y:S02]  /*0480*/  VIADD R24, R24, 0x8 ;  /* 0x0000000818187836 */ /* 0x000fe40000000000 */
[----:B------:R-:W-:-:S03]  /*0490*/  VIADD R10, R10, 0x100 ;  /* 0x000001000a0a7836 */ /* 0x000fc60000000000 */
[----:B------:R-:W-:Y:S01]  /*04a0*/  ISETP.NE.AND P0, PT, R24, RZ, PT ;  /* 0x000000ff1800720c */ /* 0x000fe20003f05270 */
[----:B-1----:R-:W-:-:S04]  /*04b0*/  IMAD.WIDE R16, R23, 0x4, R14 ;  /* 0x0000000417107825 */ /* 0x002fc800078e020e */
[----:B------:R-:W-:Y:S01]  /*04c0*/  IMAD R23, R9, 0x100, R23 ;  /* 0x0000010009177824 */ /* 0x000fe200078e0217 */
[----:B------:R1:W-:Y:S02]  /*04d0*/  STG.E desc[UR16][R16.64], R25 ;  /* 0x0000001910007986 */ /* 0x0003e4000c101910 */
        /* <DEDUP_REMOVED lines=16> */
[----:B------:R-:W-:Y:S01]  /*05e0*/  IMAD.WIDE R14, R19, 0x4, R14 ;  /* 0x00000004130e7825 */ /* 0x000fe200078e020e */
[----:B------:R1:W-:Y:S03]  /*05f0*/  STG.E desc[UR16][R16.64], R25 ;  /* 0x0000001910007986 */ /* 0x0003e6000c101910 */
[C---:B------:R-:W-:Y:S01]  /*0600*/  IMAD R18, R9.reuse, 0x100, R18 ;  /* 0x0000010009127824 */ /* 0x040fe200078e0212 */
[----:B------:R1:W-:Y:S01]  /*0610*/  STG.E desc[UR16][R14.64], R25 ;  /* 0x000000190e007986 */ /* 0x0003e2000c101910 */
[----:B------:R-:W-:Y:S01]  /*0620*/  IMAD R19, R9, 0x100, R19 ;  /* 0x0000010009137824 */ /* 0x000fe200078e0213 */
[----:B------:R-:W-:Y:S06]  /*0630*/  @P0 BRA `(.L_x_4) ;  /* 0xfffffffc00880947 */ /* 0x000fec000383ffff */
.L_x_3:
[----:B------:R-:W-:Y:S05]  /*0640*/  BSYNC.RECONVERGENT B1 ;  /* 0x0000000000017941 */ /* 0x000fea0003800200 */
.L_x_2:
[----:B------:R-:W-:-:S04]  /*0650*/  LOP3.LUT R8, R5, 0x7, RZ, 0xc0, !PT ;  /* 0x0000000705087812 */ /* 0x000fc800078ec0ff */
[----:B------:R-:W-:-:S13]  /*0660*/  ISETP.NE.AND P0, PT, R8, RZ, PT ;  /* 0x000000ff0800720c */ /* 0x000fda0003f05270 */
[----:B------:R-:W-:Y:S05]  /*0670*/  @!P0 BRA `(.L_x_1) ;  /* 0x0000000000b08947 */ /* 0x000fea0003800000 */
[----:B------:R-:W-:Y:S01]  /*0680*/  VIADD R8, R8, 0xffffffff ;  /* 0xffffffff08087836 */ /* 0x000fe20000000000 */
[----:B------:R-:W-:Y:S01]  /*0690*/  BSSY.RECONVERGENT B1, `(.L_x_5) ;  /* 0x0000014000017945 */ /* 0x000fe20003800200 */
[----:B------:R-:W-:-:S03]  /*06a0*/  LOP3.LUT P1, RZ, R5, 0x3, RZ, 0xc0, !PT ;  /* 0x0000000305ff7812 */ /* 0x000fc6000782c0ff */
[----:B------:R-:W-:-:S13]  /*06b0*/  ISETP.GE.U32.AND P0, PT, R8, 0x3, PT ;  /* 0x000000030800780c */ /* 0x000fda0003f06070 */
[----:B------:R-:W-:Y:S05]  /*06c0*/  @!P0 BRA `(.L_x_6) ;  /* 0x0000000000408947 */ /* 0x000fea0003800000 */
[----:B-1----:R-:W1:Y:S01]  /*06d0*/  LDC R14, c[0x0][0x3b0] ;  /* 0x0000ec00ff0e7b82 */ /* 0x002e620000000800 */
[----:B------:R-:W-:-:S07]  /*06e0*/  IMAD.MOV.U32 R21, RZ, RZ, 0x7fc00000 ;  /* 0x7fc00000ff157424 */ /* 0x000fce00078e00ff */
[----:B------:R-:W2:Y:S01]  /*06f0*/  LDC.64 R8, c[0x0][0x3b8] ;  /* 0x0000ee00ff087b82 */ /* 0x000ea20000000a00 */
[C---:B-1----:R-:W-:Y:S02]  /*0700*/  IMAD R15, R10.reuse, R14, R3 ;  /* 0x0000000e0a0f7224 */ /* 0x042fe400078e0203 */
[----:B------:R-:W-:Y:S02]  /*0710*/  VIADD R10, R10, 0x80 ;  /* 0x000000800a0a7836 */ /* 0x000fe40000000000 */
[C-C-:B------:R-:W-:Y:S02]  /*0720*/  IMAD R19, R14.reuse, 0x40, R15.reuse ;  /* 0x000000400e137824 */ /* 0x140fe400078e020f */
[C---:B------:R-:W-:Y:S02]  /*0730*/  IMAD R17, R14.reuse, 0x20, R15 ;  /* 0x000000200e117824 */ /* 0x040fe400078e020f */
[----:B------:R-:W-:Y:S02]  /*0740*/  IMAD R11, R14, 0x20, R19 ;  /* 0x000000200e0b7824 */ /* 0x000fe400078e0213 */
[----:B--2---:R-:W-:-:S04]  /*0750*/  IMAD.WIDE R14, R15, 0x4, R8 ;  /* 0x000000040f0e7825 */ /* 0x004fc800078e0208 */
[--C-:B------:R-:W-:Y:S01]  /*0760*/  IMAD.WIDE R16, R17, 0x4, R8.reuse ;  /* 0x0000000411107825 */ /* 0x100fe200078e0208 */
[----:B------:R2:W-:Y:S03]  /*0770*/  STG.E desc[UR16][R14.64], R21 ;  /* 0x000000150e007986 */ /* 0x0005e6000c101910 */
[--C-:B------:R-:W-:Y:S01]  /*0780*/  IMAD.WIDE R18, R19, 0x4, R8.reuse ;  /* 0x0000000413127825 */ /* 0x100fe200078e0208 */
[----:B------:R2:W-:Y:S03]  /*0790*/  STG.E desc[UR16][R16.64], R21 ;  /* 0x0000001510007986 */ /* 0x0005e6000c101910 */
[----:B------:R-:W-:Y:S01]  /*07a0*/  IMAD.WIDE R8, R11, 0x4, R8 ;  /* 0x000000040b087825 */ /* 0x000fe200078e0208 */
[----:B------:R2:W-:Y:S04]  /*07b0*/  STG.E desc[UR16][R18.64], R21 ;  /* 0x0000001512007986 */ /* 0x0005e8000c101910 */
[----:B------:R2:W-:Y:S02]  /*07c0*/  STG.E desc[UR16][R8.64], R21 ;  /* 0x0000001508007986 */ /* 0x0005e4000c101910 */
.L_x_6:
[----:B------:R-:W-:Y:S05]  /*07d0*/  BSYNC.RECONVERGENT B1 ;  /* 0x0000000000017941 */ /* 0x000fea0003800200 */
.L_x_5:
[----:B------:R-:W-:Y:S05]  /*07e0*/  @!P1 BRA `(.L_x_1) ;  /* 0x0000000000549947 */ /* 0x000fea0003800000 */
[C---:B------:R-:W-:Y:S01]  /*07f0*/  LOP3.LUT P0, RZ, R2.reuse, 0x20, RZ, 0xc0, !PT ;  /* 0x0000002002ff7812 */ /* 0x040fe2000780c0ff */
[----:B------:R-:W-:Y:S01]  /*0800*/  BSSY.RECONVERGENT B1, `(.L_x_7) ;  /* 0x000000f000017945 */ /* 0x000fe20003800200 */
[----:B------:R-:W-:-:S11]  /*0810*/  LOP3.LUT P1, RZ, R2, 0x60, RZ, 0xc0, !PT ;  /* 0x0000006002ff7812 */ /* 0x000fd6000782c0ff */
[----:B--2---:R-:W2:Y:S08]  /*0820*/  @!P0 LDC R18, c[0x0][0x3b0] ;  /* 0x0000ec00ff128b82 */ /* 0x004eb00000000800 */
[----:B------:R-:W3:Y:S01]  /*0830*/  @!P0 LDC.64 R8, c[0x0][0x3b8] ;  /* 0x0000ee00ff088b82 */ /* 0x000ee20000000a00 */
[----:B------:R-:W-:Y:S05]  /*0840*/  @!P1 BRA `(.L_x_8) ;  /* 0x0000000000289947 */ /* 0x000fea0003800000 */
[----:B------:R-:W4:Y:S08]  /*0850*/  LDC R11, c[0x0][0x3b0] ;  /* 0x0000ec00ff0b7b82 */ /* 0x000f300000000800 */
[----:B-1----:R-:W1:Y:S01]  /*0860*/  LDC.64 R14, c[0x0][0x3b8] ;  /* 0x0000ee00ff0e7b82 */ /* 0x002e620000000a00 */
[C---:B----4-:R-:W-:Y:S02]  /*0870*/  IMAD R16, R10.reuse, R11, R3 ;  /* 0x0000000b0a107224 */ /* 0x050fe400078e0203 */
[----:B------:R-:W-:-:S02]  /*0880*/  VIADD R10, R10, 0x40 ;  /* 0x000000400a0a7836 */ /* 0x000fc40000000000 */
[----:B------:R-:W-:Y:S02]  /*0890*/  IMAD R19, R11, 0x20, R16 ;  /* 0x000000200b137824 */ /* 0x000fe400078e0210 */
[----:B------:R-:W-:Y:S02]  /*08a0*/  IMAD.MOV.U32 R11, RZ, RZ, 0x7fc00000 ;  /* 0x7fc00000ff0b7424 */ /* 0x000fe400078e00ff */
[----:B-1----:R-:W-:-:S04]  /*08b0*/  IMAD.WIDE R16, R16, 0x4, R14 ;  /* 0x0000000410107825 */ /* 0x002fc800078e020e */
[----:B------:R-:W-:Y:S01]  /*08c0*/  IMAD.WIDE R14, R19, 0x4, R14 ;  /* 0x00000004130e7825 */ /* 0x000fe200078e020e */
[----:B------:R4:W-:Y:S04]  /*08d0*/  STG.E desc[UR16][R16.64], R11 ;  /* 0x0000000b10007986 */ /* 0x0009e8000c101910 */
[----:B------:R4:W-:Y:S02]  /*08e0*/  STG.E desc[UR16][R14.64], R11 ;  /* 0x0000000b0e007986 */ /* 0x0009e4000c101910 */
.L_x_8:
[----:B------:R-:W-:Y:S05]  /*08f0*/  BSYNC.RECONVERGENT B1 ;  /* 0x0000000000017941 */ /* 0x000fea0003800200 */
.L_x_7:
[----:B--2-4-:R-:W-:Y:S02]  /*0900*/  @!P0 IMAD R11, R10, R18, R3 ;  /* 0x000000120a0b8224 */ /* 0x014fe400078e0203 */
[----:B-1----:R-:W-:Y:S02]  /*0910*/  @!P0 IMAD.MOV.U32 R15, RZ, RZ, 0x7fc00000 ;  /* 0x7fc00000ff0f8424 */ /* 0x002fe400078e00ff */
[----:B---3--:R-:W-:-:S05]  /*0920*/  @!P0 IMAD.WIDE R8, R11, 0x4, R8 ;  /* 0x000000040b088825 */ /* 0x008fca00078e0208 */
[----:B------:R3:W-:Y:S02]  /*0930*/  @!P0 STG.E desc[UR16][R8.64], R15 ;  /* 0x0000000f08008986 */ /* 0x0007e4000c101910 */
.L_x_1:
[----:B------:R-:W-:Y:S05]  /*0940*/  BSYNC.RECONVERGENT B0 ;  /* 0x0000000000007941 */ /* 0x000fea0003800200 */
.L_x_0:
[----:B-----5:R-:W-:Y:S01]  /*0950*/  ISETP.GE.U32.AND P0, PT, R6, R7, PT ;  /* 0x000000070600720c */ /* 0x020fe20003f06070 */
[----:B------:R-:W-:-:S12]  /*0960*/  BSSY.RECONVERGENT B0, `(.L_x_9) ;  /* 0x0000391000007945 */ /* 0x000fd80003800200 */
[----:B------:R-:W-:Y:S05]  /*0970*/  @P0 BRA `(.L_x_10) ;  /* 0x00000038003c0947 */ /* 0x000fea0003800000 */
[----:B------:R-:W2:Y:S02]  /*0980*/  LDCU UR4, c[0x0][0x3a0] ;  /* 0x00007400ff0477ac */ /* 0x000ea40008000800 */
[----:B--23--:R-:W-:-:S05]  /*0990*/  VIADD R8, R6, UR4 ;  /* 0x0000000406087c36 */ /* 0x00cfca0008000000 */
[----:B------:R-:W-:-:S04]  /*09a0*/  ISETP.GT.AND P0, PT, R8, R7, PT ;  /* 0x000000070800720c */ /* 0x000fc80003f04270 */
[----:B------:R-:W-:-:S13]  /*09b0*/  ISETP.EQ.AND P0, PT, R0, RZ, !P0 ;  /* 0x000000ff0000720c */ /* 0x000fda0004702270 */
[----:B------:R-:W-:Y:S05]  /*09c0*/  @!P0 BRA `(.L_x_10) ;  /* 0x0000003800288947 */ /* 0x000fea0003800000 */
[----:B------:R-:W-:Y:S01]  /*09d0*/  IMAD.MOV.U32 R7, RZ, RZ, R8 ;  /* 0x000000ffff077224 */ /* 0x000fe200078e0008 */
[----:B------:R-:W-:Y:S01]  /*09e0*/  BSSY.RECONVERGENT B1, `(.L_x_11) ;  /* 0x0000056000017945 */ /* 0x000fe20003800200 */
[----:B------:R-:W-:Y:S01]  /*09f0*/  IMAD.MOV.U32 R20, RZ, RZ, R6 ;  /* 0x000000ffff147224 */ /* 0x000fe200078e0006 */
[----:B------:R-:W-:Y:S02]  /*0a00*/  CS2R R28, SRZ ;  /* 0x00000000001c7805 */ /* 0x000fe4000001ff00 */
[----:B------:R-:W-:-:S05]  /*0a10*/  VIADDMNMX R9, R6, 0x1, R7, !PT ;  /* 0x0000000106097846 */ /* 0x000fca0007800107 */
[----:B------:R-:W-:Y:S02]  /*0a20*/  IMAD.IADD R8, R6, 0x1, -R9 ;  /* 0x0000000106087824 */ /* 0x000fe400078e0a09 */
[----:B------:R-:W-:-:S03]  /*0a30*/  IMAD.IADD R9, R9, 0x1, -R6 ;  /* 0x0000000109097824 */ /* 0x000fc600078e0a06 */
[----:B------:R-:W-:Y:S02]  /*0a40*/  ISETP.GT.U32.AND P0, PT, R8, -0x4, PT ;  /* 0xfffffffc0800780c */ /* 0x000fe40003f04070 */
[----:B------:R-:W-:-:S11]  /*0a50*/  LOP3.LUT R11, R9, 0x3, RZ, 0xc0, !PT ;  /* 0x00000003090b7812 */ /* 0x000fd600078ec0ff */
[----:B------:R-:W-:Y:S05]  /*0a60*/  @P0 BRA `(.L_x_12) ;  /* 0x0000000400340947 */ /* 0x000fea0003800000 */
[----:B------:R-:W-:Y:S01]  /*0a70*/  IMAD.MOV.U32 R21, RZ, RZ, RZ ;  /* 0x000000ffff157224 */ /* 0x000fe200078e00ff */
[----:B------:R-:W-:Y:S01]  /*0a80*/  CS2R R28, SRZ ;  /* 0x00000000001c7805 */ /* 0x000fe2000001ff00 */
[----:B------:R-:W-:-:S07]  /*0a90*/  IMAD.MOV.U32 R20, RZ, RZ, R6 ;  /* 0x000000ffff147224 */ /* 0x000fce00078e0006 */
.L_x_13:
[----:B------:R-:W2:Y:S01]  /*0aa0*/  LDC R23, c[0x0][0x3b0] ;  /* 0x0000ec00ff177b82 */ /* 0x000ea20000000800 */
[----:B------:R-:W-:-:S07]  /*0ab0*/  ISETP.NE.AND P1, PT, R20, R6, PT ;  /* 0x000000061400720c */ /* 0x000fce0003f25270 */
[----:B------:R-:W3:Y:S08]  /*0ac0*/  LDC.64 R18, c[0x0][0x390] ;  /* 0x0000e400ff127b82 */ /* 0x000ef00000000a00 */
[----:B-1----:R-:W1:Y:S08]  /*0ad0*/  LDC.64 R16, c[0x0][0x380] ;  /* 0x0000e000ff107b82 */ /* 0x002e700000000a00 */
[----:B------:R-:W4:Y:S01]  /*0ae0*/  LDC.64 R26, c[0x0][0x388] ;  /* 0x0000e200ff1a7b82 */ /* 0x000f220000000a00 */
[----:B--2---:R-:W-:-:S04]  /*0af0*/  @P1 IMAD R10, R20, R23, -R23 ;  /* 0x00000017140a1224 */ /* 0x004fc800078e0a17 */
[--C-:B------:R-:W-:Y:S02]  /*0b00*/  @P1 IMAD.IADD R15, R10, 0x1, R3.reuse ;  /* 0x000000010a0f1824 */ /* 0x100fe400078e0203 */
[----:B------:R-:W-:Y:S02]  /*0b10*/  IMAD R10, R20, R23, R3 ;  /* 0x00000017140a7224 */ /* 0x000fe400078e0203 */
[----:B---3--:R-:W-:-:S04]  /*0b20*/  @P1 IMAD.WIDE R14, R15, 0x4, R18 ;  /* 0x000000040f0e1825 */ /* 0x008fc800078e0212 */
[C---:B------:R-:W-:Y:S02]  /*0b30*/  IMAD.WIDE R18, R10.reuse, 0x4, R18 ;  /* 0x000000040a127825 */ /* 0x040fe400078e0212 */
[----:B------:R-:W2:Y:S02]  /*0b40*/  @P1 LDG.E.CONSTANT R15, desc[UR16][R14.64] ;  /* 0x000000100e0f1981 */ /* 0x000ea4000c1e9900 */
[C---:B-1----:R-:W-:Y:S02]  /*0b50*/  IMAD.WIDE R16, R10.reuse, 0x4, R16 ;  /* 0x000000040a107825 */ /* 0x042fe400078e0210 */
[----:B------:R-:W3:Y:S02]  /*0b60*/  LDG.E.CONSTANT R25, desc[UR16][R18.64] ;  /* 0x0000001012197981 */ /* 0x000ee4000c1e9900 */
[----:B----4-:R-:W-:Y:S02]  /*0b70*/  IMAD.WIDE R26, R10, 0x4, R26 ;  /* 0x000000040a1a7825 */ /* 0x010fe400078e021a */
[----:B------:R1:W4:Y:S04]  /*0b80*/  LDG.E.CONSTANT R14, desc[UR16][R16.64] ;  /* 0x00000010100e7981 */ /* 0x000328000c1e9900 */
[----:B------:R5:W4:Y:S01]  /*0b90*/  LDG.E.CONSTANT R22, desc[UR16][R26.64] ;  /* 0x000000101a167981 */ /* 0x000b22000c1e9900 */
[----:B-1----:R-:W-:-:S04]  /*0ba0*/  IMAD.WIDE.U32 R16, R23, 0x4, R16 ;  /* 0x0000000417107825 */ /* 0x002fc800078e0010 */
[----:B-----5:R-:W-:-:S05]  /*0bb0*/  IMAD.WIDE.U32 R26, R23, 0x4, R26 ;  /* 0x00000004171a7825 */ /* 0x020fca00078e001a */
[----:B------:R1:W5:Y:S01]  /*0bc0*/  LDG.E.CONSTANT R24, desc[UR16][R26.64] ;  /* 0x000000101a187981 */ /* 0x000362000c1e9900 */
[C---:B----4-:R-:W-:Y:S01]  /*0bd0*/  FADD R10, R14.reuse, -R22 ;  /* 0x800000160e0a7221 */ /* 0x050fe20000000000 */
[--C-:B--2---:R-:W-:Y:S01]  /*0be0*/  @P1 FADD R14, R14, -R15.reuse ;  /* 0x8000000f0e0e1221 */ /* 0x104fe20000000000 */
[----:B------:R-:W-:Y:S02]  /*0bf0*/  @P1 FADD R15, R22, -R15 ;  /* 0x8000000f160f1221 */ /* 0x000fe40000000000 */
[----:B------:R2:W5:Y:S02]  /*0c00*/  LDG.E.CONSTANT R22, desc[UR16][R16.64] ;  /* 0x0000001010167981 */ /* 0x000564000c1e9900 */
[----:B------:R-:W-:-:S04]  /*0c10*/  @P1 FSETP.GT.AND P0, PT, |R14|, R10, PT ;  /* 0x0000000a0e00120b */ /* 0x000fc80003f04200 */
[----:B------:R-:W-:-:S04]  /*0c20*/  @P1 FSEL R14, |R14|, R10, P0 ;  /* 0x0000000a0e0e1208 */ /* 0x000fc80000000200 */
[----:B------:R-:W-:-:S04]  /*0c30*/  @P1 FSETP.GT.AND P0, PT, |R15|, R14, PT ;  /* 0x0000000e0f00120b */ /* 0x000fc80003f04200 */
[----:B------:R-:W-:Y:S01]  /*0c40*/  @P1 FSEL R14, |R15|, R14, P0 ;  /* 0x0000000e0f0e1208 */ /* 0x000fe20000000200 */
[----:B------:R-:W-:Y:S02]  /*0c50*/  @!P1 IMAD.MOV.U32 R14, RZ, RZ, R10 ;  /* 0x000000ffff0e9224 */ /* 0x000fe400078e000a */
[----:B-1----:R-:W-:-:S04]  /*0c60*/  IMAD.WIDE.U32 R26, R23, 0x4, R26 ;  /* 0x00000004171a7825 */ /* 0x002fc800078e001a */
[----:B------:R-:W1:Y:S01]  /*0c70*/  F2F.F64.F32 R14, R14 ;  /* 0x0000000e000e7310 */ /* 0x000e620000201800 */
[----:B--2---:R-:W-:-:S04]  /*0c80*/  IMAD.WIDE.U32 R16, R23, 0x4, R16 ;  /* 0x0000000417107825 */ /* 0x004fc800078e0010 */
[----:B------:R-:W-:Y:S01]  /*0c90*/  IMAD.WIDE.U32 R18, R23, 0x4, R18 ;  /* 0x0000000417127825 */ /* 0x000fe200078e0012 */
[----:B-1----:R-:W-:-:S04]  /*0ca0*/  DADD R14, R14, R28 ;  /* 0x000000000e0e7229 */ /* 0x002fc8000000001c */
[----:B------:R1:W2:Y:S02]  /*0cb0*/  LDG.E.CONSTANT R29, desc[UR16][R18.64] ;  /* 0x00000010121d7981 */ /* 0x0002a4000c1e9900 */
[----:B-1----:R-:W-:-:S04]  /*0cc0*/  IMAD.WIDE.U32 R18, R23, 0x4, R18 ;  /* 0x0000000417127825 */ /* 0x002fc800078e0012 */
[----:B-----5:R-:W-:Y:S01]  /*0cd0*/  FADD R10, -R24, R22 ;  /* 0x00000016180a7221 */ /* 0x020fe20000000100 */
[----:B---3--:R-:W-:-:S05]  /*0ce0*/  FADD R22, R22, -R25 ;  /* 0x8000001916167221 */ /* 0x008fca0000000000 */
[----:B------:R-:W-:-:S04]  /*0cf0*/  FSETP.GT.AND P0, PT, |R22|, R10, PT ;  /* 0x0000000a1600720b */ /* 0x000fc80003f04200 */
[----:B------:R-:W-:Y:S02]  /*0d00*/  FSEL R10, |R22|, R10, P0 ;  /* 0x0000000a160a7208 */ /* 0x000fe40000000200 */
[----:B------:R1:W3:Y:S01]  /*0d10*/  LDG.E.CONSTANT R22, desc[UR16][R26.64] ;  /* 0x000000101a167981 */ /* 0x0002e2000c1e9900 */
[----:B------:R-:W-:Y:S01]  /*0d20*/  FADD R24, R24, -R25 ;  /* 0x8000001918187221 */ /* 0x000fe20000000000 */
[----:B-1----:R-:W-:-:S05]  /*0d30*/  IMAD.WIDE.U32 R26, R23, 0x4, R26 ;  /* 0x00000004171a7825 */ /* 0x002fca00078e001a */
[----:B------:R-:W4:Y:S04]  /*0d40*/  LDG.E.CONSTANT R25, desc[UR16][R26.64] ;  /* 0x000000101a197981 */ /* 0x000f28000c1e9900 */
[----:B------:R1:W3:Y:S02]  /*0d50*/  LDG.E.CONSTANT R26, desc[UR16][R16.64] ;  /* 0x00000010101a7981 */ /* 0x0002e4000c1e9900 */
[----:B-1----:R-:W-:Y:S02]  /*0d60*/  IMAD.WIDE.U32 R16, R23, 0x4, R16 ;  /* 0x0000000417107825 */ /* 0x002fe400078e0010 */
[----:B------:R-:W5:Y:S04]  /*0d70*/  LDG.E.CONSTANT R23, desc[UR16][R18.64] ;  /* 0x0000001012177981 */ /* 0x000f68000c1e9900 */
[----:B------:R3:W4:Y:S01]  /*0d80*/  LDG.E.CONSTANT R28, desc[UR16][R16.64] ;  /* 0x00000010101c7981 */ /* 0x000722000c1e9900 */
[----:B------:R-:W-:Y:S01]  /*0d90*/  FSETP.GT.AND P0, PT, |R24|, R10, PT ;  /* 0x0000000a1800720b */ /* 0x000fe20003f04200 */
[----:B------:R-:W-:-:S02]  /*0da0*/  VIADD R21, R21, 0x4 ;  /* 0x0000000415157836 */ /* 0x000fc40000000000 */
[----:B------:R-:W-:Y:S02]  /*0db0*/  VIADD R20, R20, 0x4 ;  /* 0x0000000414147836 */ /* 0x000fe40000000000 */
[----:B---3--:R-:W-:Y:S01]  /*0dc0*/  FADD R16, -R22, R26 ;  /* 0x0000001a16107221 */ /* 0x008fe20000000100 */
[--C-:B--2---:R-:W-:Y:S01]  /*0dd0*/  FADD R26, R26, -R29.reuse ;  /* 0x8000001d1a1a7221 */ /* 0x104fe20000000000 */
[----:B------:R-:W-:-:S04]  /*0de0*/  FADD R29, R22, -R29 ;  /* 0x8000001d161d7221 */ /* 0x000fc80000000000 */
[----:B------:R-:W-:-:S04]  /*0df0*/  FSETP.GT.AND P1, PT, |R26|, R16, PT ;  /* 0x000000101a00720b */ /* 0x000fc80003f24200 */
[----:B------:R-:W-:Y:S02]  /*0e00*/  FSEL R26, |R26|, R16, P1 ;  /* 0x000000101a1a7208 */ /* 0x000fe40000800200 */
[----:B------:R-:W-:Y:S01]  /*0e10*/  FSEL R16, |R24|, R10, P0 ;  /* 0x0000000a18107208 */ /* 0x000fe20000000200 */
[----:B----4-:R-:W-:Y:S01]  /*0e20*/  FADD R22, -R25, R28 ;  /* 0x0000001c19167221 */ /* 0x010fe20000000100 */
[----:B-----5:R-:W-:Y:S01]  /*0e30*/  FADD R27, R28, -R23 ;  /* 0x800000171c1b7221 */ /* 0x020fe20000000000 */
[----:B------:R-:W-:-:S03]  /*0e40*/  FSETP.GT.AND P0, PT, |R29|, R26, PT ;  /* 0x0000001a1d00720b */ /* 0x000fc60003f04200 */
[----:B------:R-:W1:Y:S01]  /*0e50*/  F2F.F64.F32 R16, R16 ;  /* 0x0000001000107310 */ /* 0x000e620000201800 */
[----:B------:R-:W-:Y:S01]  /*0e60*/  FSETP.GT.AND P1, PT, |R27|, R22, PT ;  /* 0x000000161b00720b */ /* 0x000fe20003f24200 */
[----:B------:R-:W-:Y:S01]  /*0e70*/  FADD R23, R25, -R23 ;  /* 0x8000001719177221 */ /* 0x000fe20000000000 */
[----:B------:R-:W-:Y:S02]  /*0e80*/  FSEL R18, |R29|, R26, P0 ;  /* 0x0000001a1d127208 */ /* 0x000fe40000000200 */
[----:B------:R-:W-:-:S04]  /*0e90*/  FSEL R22, |R27|, R22, P1 ;  /* 0x000000161b167208 */ /* 0x000fc80000800200 */
[-C--:B------:R-:W-:Y:S01]  /*0ea0*/  FSETP.GT.AND P0, PT, |R23|, R22.reuse, PT ;  /* 0x000000161700720b */ /* 0x080fe20003f04200 */
[----:B------:R-:W2:Y:S01]  /*0eb0*/  F2F.F64.F32 R18, R18 ;  /* 0x0000001200127310 */ /* 0x000ea20000201800 */
[----:B------:R-:W-:Y:S02]  /*0ec0*/  LOP3.LUT R10, R9, 0xfffffffc, RZ, 0xc0, !PT ;  /* 0xfffffffc090a7812 */ /* 0x000fe400078ec0ff */
[----:B------:R-:W-:Y:S01]  /*0ed0*/  FSEL R22, |R23|, R22, P0 ;  /* 0x0000001617167208 */ /* 0x000fe20000000200 */
[----:B-1----:R-:W-:Y:S01]  /*0ee0*/  DADD R14, R14, R16 ;  /* 0x000000000e0e7229 */ /* 0x002fe20000000010 */
[----:B------:R-:W-:-:S03]  /*0ef0*/  ISETP.NE.AND P0, PT, R21, R10, PT ;  /* 0x0000000a1500720c */ /* 0x000fc60003f05270 */
[----:B------:R-:W1:Y:S04]  /*0f00*/  F2F.F64.F32 R28, R22 ;  /* 0x00000016001c7310 */ /* 0x000e680000201800 */
[----:B--2---:R-:W-:-:S08]  /*0f10*/  DADD R14, R14, R18 ;  /* 0x000000000e0e7229 */ /* 0x004fd00000000012 */
[----:B-1----:R-:W-:Y:S01]  /*0f20*/  DADD R28, R14, R28 ;  /* 0x000000000e1c7229 */ /* 0x002fe2000000001c */
[----:B------:R-:W-:Y:S10]  /*0f30*/  @P0 BRA `(.L_x_13) ;  /* 0xfffffff800d80947 */ /* 0x000ff4000383ffff */
.L_x_12:
[----:B------:R-:W-:Y:S05]  /*0f40*/  BSYNC.RECONVERGENT B1 ;  /* 0x0000000000017941 */ /* 0x000fea0003800200 */
.L_x_11:
[----:B------:R-:W-:Y:S01]  /*0f50*/  VIMNMX.U32 R10, PT, PT, R11, 0x2, PT ;  /* 0x000000020b0a7848 */ /* 0x000fe20003fe0000 */
[----:B------:R-:W-:Y:S04]  /*0f60*/  BSSY.RECONVERGENT B1, `(.L_x_14) ;  /* 0x000004c000017945 */ /* 0x000fe80003800200 */
[----:B------:R-:W-:-:S04]  /*0f70*/  IMAD.SHL.U32 R10, R10, 0x4, RZ ;  /* 0x000000040a0a7824 */ /* 0x000fc800078e00ff */
[----:B-1----:R-:W1:Y:S02]  /*0f80*/  LDC R14, c[0x2][R10] ;  /* 0x008000000a0e7b82 */ /* 0x002e640000000800 */
[----:B-1----:R-:W-:-:S04]  /*0f90*/  SHF.R.S32.HI R15, RZ, 0x1f, R14 ;  /* 0x0000001fff0f7819 */ /* 0x002fc8000001140e */
.L_x_106:
[----:B------:R-:W-:Y:S05]  /*0fa0*/  BRX R14 -0xfb0                                                   (*"BRANCH_TARGETS .L_x_15,.L_x_108,.L_x_109"*) ;  /* 0xfffffff00e147949 */ /* 0x000fea000383ffff */
.L_x_109:
[C---:B------:R-:W-:Y:S01]  /*0fb0*/  VIADD R15, R20.reuse, 0x1 ;  /* 0x00000001140f7836 */ /* 0x040fe20000000000 */
[----:B------:R-:W1:Y:S01]  /*0fc0*/  LDC R10, c[0x0][0x3b0] ;  /* 0x0000ec00ff0a7b82 */ /* 0x000e620000000800 */
[----:B------:R-:W-:-:S03]  /*0fd0*/  ISETP.NE.AND P1, PT, R20, R6, PT ;  /* 0x000000061400720c */ /* 0x000fc60003f25270 */
[----:B------:R-:W-:-:S04]  /*0fe0*/  ISETP.NE.AND P0, PT, R15, R6, PT ;  /* 0x000000060f00720c */ /* 0x000fc80003f05270 */
[----:B------:R-:W2:Y:S08]  /*0ff0*/  LDC.64 R18, c[0x0][0x380] ;  /* 0x0000e000ff127b82 */ /* 0x000eb00000000a00 */
[----:B------:R-:W3:Y:S08]  /*1000*/  LDC.64 R16, c[0x0][0x388] ;  /* 0x0000e200ff107b82 */ /* 0x000ef00000000a00 */
[----:B------:R-:W4:Y:S01]  /*1010*/  @P0 LDC.64 R22, c[0x0][0x390] ;  /* 0x0000e400ff160b82 */ /* 0x000f220000000a00 */
[----:B-1----:R-:W-:-:S07]  /*1020*/  IMAD R21, R20, R10, R3 ;  /* 0x0000000a14157224 */ /* 0x002fce00078e0203 */
[----:B------:R-:W1:Y:S01]  /*1030*/  @P1 LDC.64 R14, c[0x0][0x390] ;  /* 0x0000e400ff0e1b82 */ /* 0x000e620000000a00 */
[----:B--2---:R-:W-:-:S04]  /*1040*/  IMAD.WIDE R18, R21, 0x4, R18 ;  /* 0x0000000415127825 */ /* 0x004fc800078e0212 */
[----:B---3--:R-:W-:-:S05]  /*1050*/  IMAD.WIDE R16, R21, 0x4, R16 ;  /* 0x0000000415107825 */ /* 0x008fca00078e0210 */
[----:B------:R2:W3:Y:S01]  /*1060*/  LDG.E.CONSTANT R24, desc[UR16][R16.64] ;  /* 0x0000001010187981 */ /* 0x0004e2000c1e9900 */
[----:B----4-:R-:W-:-:S03]  /*1070*/  @P0 IMAD.WIDE R22, R21, 0x4, R22 ;  /* 0x0000000415160825 */ /* 0x010fc600078e0216 */
[----:B------:R4:W3:Y:S04]  /*1080*/  LDG.E.CONSTANT R21, desc[UR16][R18.64] ;  /* 0x0000001012157981 */ /* 0x0008e8000c1e9900 */
[----:B------:R-:W5:Y:S01]  /*1090*/  @P0 LDG.E.CONSTANT R22, desc[UR16][R22.64] ;  /* 0x0000001016160981 */ /* 0x000f62000c1e9900 */
[----:B--2---:R-:W-:-:S04]  /*10a0*/  IMAD.WIDE.U32 R16, R10, 0x4, R16 ;  /* 0x000000040a107825 */ /* 0x004fc800078e0010 */
[----:B----4-:R-:W-:Y:S02]  /*10b0*/  IMAD.WIDE.U32 R18, R10, 0x4, R18 ;  /* 0x000000040a127825 */ /* 0x010fe400078e0012 */
[----:B------:R-:W2:Y:S02]  /*10c0*/  LDG.E.CONSTANT R16, desc[UR16][R16.64] ;  /* 0x0000001010107981 */ /* 0x000ea4000c1e9900 */
[----:B------:R-:W-:Y:S02]  /*10d0*/  @P1 IMAD R10, R20, R10, -R10 ;  /* 0x0000000a140a1224 */ /* 0x000fe400078e0a0a */
[----:B------:R-:W2:Y:S02]  /*10e0*/  LDG.E.CONSTANT R27, desc[UR16][R18.64] ;  /* 0x00000010121b7981 */ /* 0x000ea4000c1e9900 */
[----:B------:R-:W-:-:S04]  /*10f0*/  @P1 IMAD.IADD R25, R10, 0x1, R3 ;  /* 0x000000010a191824 */ /* 0x000fc800078e0203 */
[----:B-1----:R-:W-:-:S06]  /*1100*/  @P1 IMAD.WIDE R14, R25, 0x4, R14 ;  /* 0x00000004190e1825 */ /* 0x002fcc00078e020e */
[----:B------:R-:W4:Y:S01]  /*1110*/  @P1 LDG.E.CONSTANT R14, desc[UR16][R14.64] ;  /* 0x000000100e0e1981 */ /* 0x000f22000c1e9900 */
[----:B------:R-:W-:Y:S02]  /*1120*/  VIADD R20, R20, 0x2 ;  /* 0x0000000214147836 */ /* 0x000fe40000000000 */
[----:B---3--:R-:W-:Y:S01]  /*1130*/  FADD R25, R21, -R24 ;  /* 0x8000001815197221 */ /* 0x008fe20000000000 */
[C---:B--2---:R-:W-:Y:S01]  /*1140*/  FADD R10, R27.reuse, -R16 ;  /* 0x800000101b0a7221 */ /* 0x044fe20000000000 */
[----:B-----5:R-:W-:Y:S01]  /*1150*/  @P0 FADD R27, R27, -R22 ;  /* 0x800000161b1b0221 */ /* 0x020fe20000000000 */
[--C-:B----4-:R-:W-:Y:S01]  /*1160*/  @P1 FADD R26, R21, -R14.reuse ;  /* 0x8000000e151a1221 */ /* 0x110fe20000000000 */
[----:B------:R-:W-:-:S04]  /*1170*/  @P1 FADD R21, R24, -R14 ;  /* 0x8000000e18151221 */ /* 0x000fc80000000000 */
[CC--:B------:R-:W-:Y:S02]  /*1180*/  @P1 FSETP.GT.AND P2, PT, |R26|.reuse, R25.reuse, PT ;  /* 0x000000191a00120b */ /* 0x0c0fe40003f44200 */
[CC--:B------:R-:W-:Y:S02]  /*1190*/  @P0 FSETP.GT.AND P3, PT, |R27|.reuse, R10.reuse, PT ;  /* 0x0000000a1b00020b */ /* 0x0c0fe40003f64200 */
[----:B------:R-:W-:Y:S01]  /*11a0*/  @P1 FSEL R26, |R26|, R25, P2 ;  /* 0x000000191a1a1208 */ /* 0x000fe20001000200 */
[----:B------:R-:W-:Y:S01]  /*11b0*/  @P0 FADD R14, R16, -R22 ;  /* 0x80000016100e0221 */ /* 0x000fe20000000000 */
[----:B------:R-:W-:Y:S02]  /*11c0*/  @P0 FSEL R27, |R27|, R10, P3 ;  /* 0x0000000a1b1b0208 */ /* 0x000fe40001800200 */
[----:B------:R-:W-:-:S04]  /*11d0*/  @P1 FSETP.GT.AND P2, PT, |R21|, R26, PT ;  /* 0x0000001a1500120b */ /* 0x000fc80003f44200 */
[----:B------:R-:W-:Y:S01]  /*11e0*/  @P1 FSEL R21, |R21|, R26, P2 ;  /* 0x0000001a15151208 */ /* 0x000fe20001000200 */
[----:B------:R-:W-:Y:S01]  /*11f0*/  @!P1 IMAD.MOV.U32 R21, RZ, RZ, R25 ;  /* 0x000000ffff159224 */ /* 0x000fe200078e0019 */
[----:B------:R-:W-:-:S03]  /*1200*/  @P0 FSETP.GT.AND P2, PT, |R14|, R27, PT ;  /* 0x0000001b0e00020b */ /* 0x000fc60003f44200 */
[----:B------:R-:W1:Y:S01]  /*1210*/  F2F.F64.F32 R16, R21 ;  /* 0x0000001500107310 */ /* 0x000e620000201800 */
[----:B------:R-:W-:Y:S01]  /*1220*/  @P0 FSEL R14, |R14|, R27, P2 ;  /* 0x0000001b0e0e0208 */ /* 0x000fe20001000200 */
[----:B------:R-:W-:-:S06]  /*1230*/  @!P0 IMAD.MOV.U32 R14, RZ, RZ, R10 ;  /* 0x000000ffff0e8224 */ /* 0x000fcc00078e000a */
[----:B------:R-:W2:Y:S01]  /*1240*/  F2F.F64.F32 R14, R14 ;  /* 0x0000000e000e7310 */ /* 0x000ea20000201800 */
[----:B-1----:R-:W-:-:S08]  /*1250*/  DADD R16, R28, R16 ;  /* 0x000000001c107229 */ /* 0x002fd00000000010 */
[----:B--2---:R-:W-:-:S11]  /*1260*/  DADD R28, R16, R14 ;  /* 0x00000000101c7229 */ /* 0x004fd6000000000e */
.L_x_108:
[----:B------:R-:W-:-:S04]  /*1270*/  LOP3.LUT R10, R9, 0x1, RZ, 0xc0, !PT ;  /* 0x00000001090a7812 */ /* 0x000fc800078ec0ff */
[----:B------:R-:W-:-:S13]  /*1280*/  ISETP.NE.U32.AND P0, PT, R10, 0x1, PT ;  /* 0x000000010a00780c */ /* 0x000fda0003f05070 */
[----:B------:R-:W-:Y:S05]  /*1290*/  @P0 BRA `(.L_x_15) ;  /* 0x0000000000600947 */ /* 0x000fea0003800000 */
[C---:B------:R-:W-:Y:S01]  /*12a0*/  ISETP.NE.AND P1, PT, R20.reuse, R6, PT ;  /* 0x000000061400720c */ /* 0x040fe20003f25270 */
[----:B------:R-:W1:Y:S08]  /*12b0*/  LDC R21, c[0x0][0x3b0] ;  /* 0x0000ec00ff157b82 */ /* 0x000e700000000800 */
[----:B------:R-:W2:Y:S08]  /*12c0*/  LDC.64 R18, c[0x0][0x380] ;  /* 0x0000e000ff127b82 */ /* 0x000eb00000000a00 */
[----:B------:R-:W3:Y:S08]  /*12d0*/  LDC.64 R16, c[0x0][0x388] ;  /* 0x0000e200ff107b82 */ /* 0x000ef00000000a00 */
[----:B------:R-:W4:Y:S01]  /*12e0*/  @P1 LDC.64 R14, c[0x0][0x390] ;  /* 0x0000e400ff0e1b82 */ /* 0x000f220000000a00 */
[----:B-1----:R-:W-:-:S02]  /*12f0*/  @P1 IMAD R10, R20, R21, -R21 ;  /* 0x00000015140a1224 */ /* 0x002fc400078e0a15 */
[--C-:B------:R-:W-:Y:S02]  /*1300*/  IMAD R21, R20, R21, R3.reuse ;  /* 0x0000001514157224 */ /* 0x100fe400078e0203 */
[----:B------:R-:W-:Y:S02]  /*1310*/  @P1 IMAD.IADD R23, R10, 0x1, R3 ;  /* 0x000000010a171824 */ /* 0x000fe400078e0203 */
[----:B--2---:R-:W-:-:S06]  /*1320*/  IMAD.WIDE R18, R21, 0x4, R18 ;  /* 0x0000000415127825 */ /* 0x004fcc00078e0212 */
[----:B------:R-:W2:Y:S01]  /*1330*/  LDG.E.CONSTANT R19, desc[UR16][R18.64] ;  /* 0x0000001012137981 */ /* 0x000ea2000c1e9900 */
[----:B---3--:R-:W-:-:S06]  /*1340*/  IMAD.WIDE R16, R21, 0x4, R16 ;  /* 0x0000000415107825 */ /* 0x008fcc00078e0210 */
[----:B------:R-:W2:Y:S01]  /*1350*/  LDG.E.CONSTANT R16, desc[UR16][R16.64] ;  /* 0x0000001010107981 */ /* 0x000ea2000c1e9900 */
[----:B----4-:R-:W-:-:S06]  /*1360*/  @P1 IMAD.WIDE R14, R23, 0x4, R14 ;  /* 0x00000004170e1825 */ /* 0x010fcc00078e020e */
[----:B------:R-:W3:Y:S01]  /*1370*/  @P1 LDG.E.CONSTANT R14, desc[UR16][R14.64] ;  /* 0x000000100e0e1981 */ /* 0x000ee2000c1e9900 */
[C---:B--2---:R-:W-:Y:S01]  /*1380*/  FADD R10, R19.reuse, -R16 ;  /* 0x80000010130a7221 */ /* 0x044fe20000000000 */
[--C-:B---3--:R-:W-:Y:S01]  /*1390*/  @P1 FADD R21, R19, -R14.reuse ;  /* 0x8000000e13151221 */ /* 0x108fe20000000000 */
[----:B------:R-:W-:-:S04]  /*13a0*/  @P1 FADD R20, R16, -R14 ;  /* 0x8000000e10141221 */ /* 0x000fc80000000000 */
[----:B------:R-:W-:-:S04]  /*13b0*/  @P1 FSETP.GT.AND P0, PT, |R21|, R10, PT ;  /* 0x0000000a1500120b */ /* 0x000fc80003f04200 */
[----:B------:R-:W-:-:S04]  /*13c0*/  @P1 FSEL R21, |R21|, R10, P0 ;  /* 0x0000000a15151208 */ /* 0x000fc80000000200 */
[----:B------:R-:W-:-:S04]  /*13d0*/  @P1 FSETP.GT.AND P0, PT, |R20|, R21, PT ;  /* 0x000000151400120b */ /* 0x000fc80003f04200 */
[----:B------:R-:W-:Y:S01]  /*13e0*/  @P1 FSEL R20, |R20|, R21, P0 ;  /* 0x0000001514141208 */ /* 0x000fe20000000200 */
[----:B------:R-:W-:-:S04]  /*13f0*/  @!P1 IMAD.MOV.U32 R20, RZ, RZ, R10 ;  /* 0x000000ffff149224 */ /* 0x000fc800078e000a */
[----:B------:R-:W1:Y:S02]  /*1400*/  F2F.F64.F32 R18, R20 ;  /* 0x0000001400127310 */ /* 0x000e640000201800 */
[----:B-1----:R-:W-:-:S11]  /*1410*/  DADD R28, R28, R18 ;  /* 0x000000001c1c7229 */ /* 0x002fd60000000012 */
.L_x_15:
[----:B------:R-:W-:Y:S05]  /*1420*/  BSYNC.RECONVERGENT B1 ;  /* 0x0000000000017941 */ /* 0x000fea0003800200 */
.L_x_14:
[----:B------:R-:W1:Y:S01]  /*1430*/  MUFU.RCP64H R15, UR9 ;  /* 0x00000009000f7d08 */ /* 0x000e620008001800 */
[----:B------:R-:W-:Y:S01]  /*1440*/  IMAD.U32 R16, RZ, RZ, UR8 ;  /* 0x00000008ff107e24 */ /* 0x000fe2000f8e00ff */
[----:B------:R-:W2:Y:S01]  /*1450*/  LDCU UR4, c[0x0][0x3a8] ;  /* 0x00007500ff0477ac */ /* 0x000ea20008000800 */
[----:B------:R-:W-:Y:S01]  /*1460*/  IMAD.U32 R17, RZ, RZ, UR9 ;  /* 0x00000009ff117e24 */ /* 0x000fe2000f8e00ff */
[----:B------:R-:W-:Y:S01]  /*1470*/  FSETP.GEU.AND P2, PT, |R29|, 6.5827683646048100446e-37, PT ;  /* 0x036000001d00780b */ /* 0x000fe20003f4e200 */
[----:B------:R-:W-:Y:S01]  /*1480*/  IMAD.MOV.U32 R14, RZ, RZ, 0x1 ;  /* 0x00000001ff0e7424 */ /* 0x000fe200078e00ff */
[----:B------:R-:W-:Y:S01]  /*1490*/  BSSY.RECONVERGENT B1, `(.L_x_16) ;  /* 0x0000015000017945 */ /* 0x000fe20003800200 */
[----:B------:R-:W-:Y:S02]  /*14a0*/  IMAD.U32 R18, RZ, RZ, UR8 ;  /* 0x00000008ff127e24 */ /* 0x000fe4000f8e00ff */
[----:B------:R-:W-:Y:S02]  /*14b0*/  IMAD.U32 R19, RZ, RZ, UR9 ;  /* 0x00000009ff137e24 */ /* 0x000fe4000f8e00ff */
[----:B-1----:R-:W-:Y:S01]  /*14c0*/  DFMA R16, R14, -R16, 1 ;  /* 0x3ff000000e10742b */ /* 0x002fe20000000810 */
[----:B--2---:R-:W-:-:S07]  /*14d0*/  ISETP.NE.AND P1, PT, RZ, UR4, PT ;  /* 0x00000004ff007c0c */ /* 0x004fce000bf25270 */
[----:B------:R-:W-:-:S08]  /*14e0*/  DFMA R16, R16, R16, R16 ;  /* 0x000000101010722b */ /* 0x000fd00000000010 */
[----:B------:R-:W-:-:S08]  /*14f0*/  DFMA R14, R14, R16, R14 ;  /* 0x000000100e0e722b */ /* 0x000fd0000000000e */
[----:B------:R-:W-:-:S08]  /*1500*/  DFMA R18, R14, -R18, 1 ;  /* 0x3ff000000e12742b */ /* 0x000fd00000000812 */
[----:B------:R-:W-:-:S08]  /*1510*/  DFMA R18, R14, R18, R14 ;  /* 0x000000120e12722b */ /* 0x000fd0000000000e */
[----:B------:R-:W-:-:S08]  /*1520*/  DMUL R14, R18, R28 ;  /* 0x0000001c120e7228 */ /* 0x000fd00000000000 */
[----:B------:R-:W-:-:S08]  /*1530*/  DFMA R16, R14, -UR8, R28 ;  /* 0x800000080e107c2b */ /* 0x000fd0000800001c */
[----:B------:R-:W-:-:S10]  /*1540*/  DFMA R14, R18, R16, R14 ;  /* 0x00000010120e722b */ /* 0x000fd4000000000e */
[----:B------:R-:W-:-:S05]  /*1550*/  FFMA R10, RZ, UR9, R15 ;  /* 0x00000009ff0a7c23 */ /* 0x000fca000800000f */
[----:B------:R-:W-:-:S13]  /*1560*/  FSETP.GT.AND P0, PT, |R10|, 1.469367938527859385e-39, PT ;  /* 0x001000000a00780b */ /* 0x000fda0003f04200 */
[----:B------:R-:W-:Y:S05]  /*1570*/  @P0 BRA P2, `(.L_x_17) ;  /* 0x0000000000180947 */ /* 0x000fea0001000000 */
[----:B------:R-:W-:Y:S01]  /*1580*/  IMAD.MOV.U32 R14, RZ, RZ, R28 ;  /* 0x000000ffff0e7224 */ /* 0x000fe200078e001c */
[----:B------:R-:W-:Y:S01]  /*1590*/  MOV R10, 0x15c0 ;  /* 0x000015c0000a7802 */ /* 0x000fe20000000f00 */
[----:B------:R-:W-:-:S07]  /*15a0*/  IMAD.MOV.U32 R15, RZ, RZ, R29 ;  /* 0x000000ffff0f7224 */ /* 0x000fce00078e001d */
[----:B0-----:R-:W-:Y:S05]  /*15b0*/  CALL.REL.NOINC `($__internal_0_$__cuda_sm20_div_rn_f64_full) ;  /* 0x0000002c00447944 */ /* 0x001fea0003c00000 */
[----:B------:R-:W-:Y:S02]  /*15c0*/  IMAD.MOV.U32 R14, RZ, RZ, R16 ;  /* 0x000000ffff0e7224 */ /* 0x000fe400078e0010 */
[----:B------:R-:W-:-:S07]  /*15d0*/  IMAD.MOV.U32 R15, RZ, RZ, R17 ;  /* 0x000000ffff0f7224 */ /* 0x000fce00078e0011 */
.L_x_17:
[----:B------:R-:W-:Y:S05]  /*15e0*/  BSYNC.RECONVERGENT B1 ;  /* 0x0000000000017941 */ /* 0x000fea0003800200 */
.L_x_16:
[----:B------:R-:W-:Y:S04]  /*15f0*/  BSSY.RECONVERGENT B1, `(.L_x_18) ;  /* 0x0000156000017945 */ /* 0x000fe80003800200 */
[----:B------:R-:W-:Y:S05]  /*1600*/  @!P1 BRA `(.L_x_19) ;  /* 0x0000000800ac9947 */ /* 0x000fea0003800000 */
[----:B------:R-:W-:Y:S01]  /*1610*/  ISETP.GT.U32.AND P1, PT, R8, -0x10, PT ;  /* 0xfffffff00800780c */ /* 0x000fe20003f24070 */
[----:B------:R-:W-:Y:S01]  /*1620*/  BSSY.RECONVERGENT B2, `(.L_x_20) ;  /* 0x000004f000027945 */ /* 0x000fe20003800200 */
[----:B------:R-:W-:Y:S01]  /*1630*/  LOP3.LUT R10, R9, 0xf, RZ, 0xc0, !PT ;  /* 0x0000000f090a7812 */ /* 0x000fe200078ec0ff */
[----:B------:R-:W-:-:S03]  /*1640*/  IMAD.MOV.U32 R22, RZ, RZ, -0x800001 ;  /* 0xff7fffffff167424 */ /* 0x000fc600078e00ff */
[----:B------:R-:W-:-:S07]  /*1650*/  ISETP.NE.AND P0, PT, R10, RZ, PT ;  /* 0x000000ff0a00720c */ /* 0x000fce0003f05270 */
[----:B------:R-:W-:Y:S06]  /*1660*/  @P1 BRA `(.L_x_21) ;  /* 0x0000000400281947 */ /* 0x000fec0003800000 */
[----:B------:R-:W-:Y:S01]  /*1670*/  LOP3.LUT R18, R9, 0xfffffff0, RZ, 0xc0, !PT ;  /* 0xfffffff009127812 */ /* 0x000fe200078ec0ff */
[----:B------:R-:W-:Y:S02]  /*1680*/  IMAD.MOV.U32 R8, RZ, RZ, RZ ;  /* 0x000000ffff087224 */ /* 0x000fe400078e00ff */
[----:B------:R-:W-:-:S07]  /*1690*/  IMAD.MOV.U32 R22, RZ, RZ, -0x800001 ;  /* 0xff7fffffff167424 */ /* 0x000fce00078e00ff */
.L_x_22:
[----:B------:R-:W1:Y:S08]  /*16a0*/  LDC R19, c[0x0][0x3b0] ;  /* 0x0000ec00ff137b82 */ /* 0x000e700000000800 */
[----:B------:R-:W2:Y:S01]  /*16b0*/  LDC.64 R16, c[0x0][0x380] ;  /* 0x0000e000ff107b82 */ /* 0x000ea20000000a00 */
[----:B-1----:R-:W-:-:S04]  /*16c0*/  IMAD R21, R6, R19, R3 ;  /* 0x0000001306157224 */ /* 0x002fc800078e0203 */
[----:B--2---:R-:W-:-:S05]  /*16d0*/  IMAD.WIDE R16, R21, 0x4, R16 ;  /* 0x0000000415107825 */ /* 0x004fca00078e0210 */
[----:B------:R1:W2:Y:S02]  /*16e0*/  LDG.E.CONSTANT R25, desc[UR16][R16.64] ;  /* 0x0000001010197981 */ /* 0x0002a4000c1e9900 */
[----:B-1----:R-:W-:-:S05]  /*16f0*/  IMAD.WIDE.U32 R16, R19, 0x4, R16 ;  /* 0x0000000413107825 */ /* 0x002fca00078e0010 */
[----:B------:R1:W3:Y:S02]  /*1700*/  LDG.E.CONSTANT R21, desc[UR16][R16.64] ;  /* 0x0000001010157981 */ /* 0x0002e4000c1e9900 */
[----:B-1----:R-:W-:-:S05]  /*1710*/  IMAD.WIDE.U32 R16, R19, 0x4, R16 ;  /* 0x0000000413107825 */ /* 0x002fca00078e0010 */
[----:B------:R1:W4:Y:S02]  /*1720*/  LDG.E.CONSTANT R20, desc[UR16][R16.64] ;  /* 0x0000001010147981 */ /* 0x000324000c1e9900 */
[----:B-1----:R-:W-:-:S05]  /*1730*/  IMAD.WIDE.U32 R16, R19, 0x4, R16 ;  /* 0x0000000413107825 */ /* 0x002fca00078e0010 */
[----:B------:R1:W5:Y:S02]  /*1740*/  LDG.E.CONSTANT R24, desc[UR16][R16.64] ;  /* 0x0000001010187981 */ /* 0x000364000c1e9900 */
[----:B-1----:R-:W-:-:S05]  /*1750*/  IMAD.WIDE.U32 R16, R19, 0x4, R16 ;  /* 0x0000000413107825 */ /* 0x002fca00078e0010 */
[----:B------:R1:W5:Y:S02]  /*1760*/  LDG.E.CONSTANT R23, desc[UR16][R16.64] ;  /* 0x0000001010177981 */ /* 0x000364000c1e9900 */
[----:B-1----:R-:W-:-:S05]  /*1770*/  IMAD.WIDE.U32 R16, R19, 0x4, R16 ;  /* 0x0000000413107825 */ /* 0x002fca00078e0010 */
[----:B------:R1:W5:Y:S02]  /*1780*/  LDG.E.CONSTANT R26, desc[UR16][R16.64] ;  /* 0x00000010101a7981 */ /* 0x000364000c1e9900 */
[----:B-1----:R-:W-:Y:S01]  /*1790*/  IMAD.WIDE.U32 R16, R19, 0x4, R16 ;  /* 0x0000000413107825 */ /* 0x002fe200078e0010 */
[----:B--2---:R-:W-:-:S04]  /*17a0*/  FSETP.GT.AND P1, PT, R25, R22, PT ;  /* 0x000000161900720b */ /* 0x004fc80003f24000 */
[----:B------:R-:W-:Y:S02]  /*17b0*/  FSEL R28, R25, R22, P1 ;  /* 0x00000016191c7208 */ /* 0x000fe40000800000 */
[----:B------:R1:W2:Y:S02]  /*17c0*/  LDG.E.CONSTANT R22, desc[UR16][R16.64] ;  /* 0x0000001010167981 */ /* 0x0002a4000c1e9900 */
[----:B---3--:R-:W-:Y:S01]  /*17d0*/  FSETP.GT.AND P1, PT, R21, R28, PT ;  /* 0x0000001c1500720b */ /* 0x008fe20003f24000 */
[----:B-1----:R-:W-:-:S03]  /*17e0*/  IMAD.WIDE.U32 R16, R19, 0x4, R16 ;  /* 0x0000000413107825 */ /* 0x002fc600078e0010 */
[----:B------:R-:W-:Y:S02]  /*17f0*/  FSEL R25, R21, R28, P1 ;  /* 0x0000001c15197208 */ /* 0x000fe40000800000 */
[----:B------:R1:W3:Y:S02]  /*1800*/  LDG.E.CONSTANT R21, desc[UR16][R16.64] ;  /* 0x0000001010157981 */ /* 0x0002e4000c1e9900 */
[----:B----4-:R-:W-:Y:S01]  /*1810*/  FSETP.GT.AND P1, PT, R20, R25, PT ;  /* 0x000000191400720b */ /* 0x010fe20003f24000 */
[----:B-1----:R-:W-:-:S03]  /*1820*/  IMAD.WIDE.U32 R16, R19, 0x4, R16 ;  /* 0x0000000413107825 */ /* 0x002fc600078e0010 */
[----:B------:R-:W-:Y:S02]  /*1830*/  FSEL R25, R20, R25, P1 ;  /* 0x0000001914197208 */ /* 0x000fe40000800000 */
[----:B------:R1:W4:Y:S02]  /*1840*/  LDG.E.CONSTANT R20, desc[UR16][R16.64] ;  /* 0x0000001010147981 */ /* 0x000324000c1e9900 */
[----:B-----5:R-:W-:Y:S01]  /*1850*/  FSETP.GT.AND P1, PT, R24, R25, PT ;  /* 0x000000191800720b */ /* 0x020fe20003f24000 */
[----:B-1----:R-:W-:-:S03]  /*1860*/  IMAD.WIDE.U32 R16, R19, 0x4, R16 ;  /* 0x0000000413107825 */ /* 0x002fc600078e0010 */
[----:B------:R-:W-:Y:S02]  /*1870*/  FSEL R28, R24, R25, P1 ;  /* 0x00000019181c7208 */ /* 0x000fe40000800000 */
[----:B------:R1:W5:Y:S02]  /*1880*/  LDG.E.CONSTANT R24, desc[UR16][R16.64] ;  /* 0x0000001010187981 */ /* 0x000364000c1e9900 */
[----:B------:R-:W-:Y:S01]  /*1890*/  FSETP.GT.AND P1, PT, R23, R28, PT ;  /* 0x0000001c1700720b */ /* 0x000fe20003f24000 */
[----:B-1----:R-:W-:-:S03]  /*18a0*/  IMAD.WIDE.U32 R16, R19, 0x4, R16 ;  /* 0x0000000413107825 */ /* 0x002fc600078e0010 */
[----:B------:R-:W-:Y:S02]  /*18b0*/  FSEL R25, R23, R28, P1 ;  /* 0x0000001c17197208 */ /* 0x000fe40000800000 */
[----:B------:R1:W5:Y:S02]  /*18c0*/  LDG.E.CONSTANT R23, desc[UR16][R16.64] ;  /* 0x0000001010177981 */ /* 0x000364000c1e9900 */
[----:B------:R-:W-:Y:S01]  /*18d0*/  FSETP.GT.AND P1, PT, R26, R25, PT ;  /* 0x000000191a00720b */ /* 0x000fe20003f24000 */
[----:B-1----:R-:W-:-:S03]  /*18e0*/  IMAD.WIDE.U32 R16, R19, 0x4, R16 ;  /* 0x0000000413107825 */ /* 0x002fc600078e0010 */
[----:B------:R-:W-:Y:S02]  /*18f0*/  FSEL R27, R26, R25, P1 ;  /* 0x000000191a1b7208 */ /* 0x000fe40000800000 */
        /* <DEDUP_REMOVED lines=13> */
[----:B-1----:R-:W-:-:S05]  /*19d0*/  IMAD.WIDE.U32 R16, R19, 0x4, R16 ;  /* 0x0000000413107825 */ /* 0x002fca00078e0010 */
[----:B------:R-:W4:Y:S01]  /*19e0*/  LDG.E.CONSTANT R19, desc[UR16][R16.64] ;  /* 0x0000001010137981 */ /* 0x000f22000c1e9900 */
[-C--:B-----5:R-:W-:Y:S01]  /*19f0*/  FSETP.GT.AND P1, PT, R24, R27.reuse, PT ;  /* 0x0000001b1800720b */ /* 0x0a0fe20003f24000 */
[----:B------:R-:W-:Y:S02]  /*1a00*/  VIADD R8, R8, 0x10 ;  /* 0x0000001008087836 */ /* 0x000fe40000000000 */
[----:B------:R-:W-:Y:S01]  /*1a10*/  VIADD R6, R6, 0x10 ;  /* 0x0000001006067836 */ /* 0x000fe20000000000 */
[----:B------:R-:W-:Y:S02]  /*1a20*/  FSEL R24, R24, R27, P1 ;  /* 0x0000001b18187208 */ /* 0x000fe40000800000 */
[----:B------:R-:W-:Y:S02]  /*1a30*/  ISETP.NE.AND P2, PT, R8, R18, PT ;  /* 0x000000120800720c */ /* 0x000fe40003f45270 */
[----:B------:R-:W-:-:S04]  /*1a40*/  FSETP.GT.AND P1, PT, R23, R24, PT ;  /* 0x000000181700720b */ /* 0x000fc80003f24000 */
[----:B------:R-:W-:-:S04]  /*1a50*/  FSEL R24, R23, R24, P1 ;  /* 0x0000001817187208 */ /* 0x000fc80000800000 */
[----:B------:R-:W-:-:S04]  /*1a60*/  FSETP.GT.AND P1, PT, R25, R24, PT ;  /* 0x000000181900720b */ /* 0x000fc80003f24000 */
[----:B------:R-:W-:-:S04]  /*1a70*/  FSEL R25, R25, R24, P1 ;  /* 0x0000001819197208 */ /* 0x000fc80000800000 */
[----:B--2---:R-:W-:-:S04]  /*1a80*/  FSETP.GT.AND P1, PT, R22, R25, PT ;  /* 0x000000191600720b */ /* 0x004fc80003f24000 */
[----:B------:R-:W-:-:S04]  /*1a90*/  FSEL R22, R22, R25, P1 ;  /* 0x0000001916167208 */ /* 0x000fc80000800000 */
[----:B---3--:R-:W-:-:S04]  /*1aa0*/  FSETP.GT.AND P1, PT, R21, R22, PT ;  /* 0x000000161500720b */ /* 0x008fc80003f24000 */
[----:B------:R-:W-:-:S04]  /*1ab0*/  FSEL R21, R21, R22, P1 ;  /* 0x0000001615157208 */ /* 0x000fc80000800000 */
[----:B----4-:R-:W-:-:S04]  /*1ac0*/  FSETP.GT.AND P1, PT, R20, R21, PT ;  /* 0x000000151400720b */ /* 0x010fc80003f24000 */
[----:B------:R-:W-:-:S04]  /*1ad0*/  FSEL R20, R20, R21, P1 ;  /* 0x0000001514147208 */ /* 0x000fc80000800000 */
[----:B------:R-:W-:-:S04]  /*1ae0*/  FSETP.GT.AND P1, PT, R19, R20, PT ;  /* 0x000000141300720b */ /* 0x000fc80003f24000 */
[----:B------:R-:W-:Y:S01]  /*1af0*/  FSEL R22, R19, R20, P1 ;  /* 0x0000001413167208 */ /* 0x000fe20000800000 */
[----:B------:R-:W-:Y:S08]  /*1b00*/  @P2 BRA `(.L_x_22) ;  /* 0xfffffff800e42947 */ /* 0x000ff0000383ffff */
.L_x_21:
[----:B------:R-:W-:Y:S05]  /*1b10*/  BSYNC.RECONVERGENT B2 ;  /* 0x0000000000027941 */ /* 0x000fea0003800200 */
.L_x_20:
[----:B------:R-:W-:Y:S05]  /*1b20*/  @!P0 BRA `(.L_x_23) ;  /* 0x0000001000088947 */ /* 0x000fea0003800000 */
[----:B------:R-:W-:Y:S01]  /*1b30*/  ISETP.GE.U32.AND P1, PT, R10, 0x8, PT ;  /* 0x000000080a00780c */ /* 0x000fe20003f26070 */
[----:B------:R-:W-:Y:S01]  /*1b40*/  BSSY.RECONVERGENT B2, `(.L_x_24) ;  /* 0x0000028000027945 */ /* 0x000fe20003800200 */
[----:B------:R-:W-:-:S04]  /*1b50*/  LOP3.LUT R9, R9, 0x7, RZ, 0xc0, !PT ;  /* 0x0000000709097812 */ /* 0x000fc800078ec0ff */
[----:B------:R-:W-:-:S07]  /*1b60*/  ISETP.NE.AND P0, PT, R9, RZ, PT ;  /* 0x000000ff0900720c */ /* 0x000fce0003f05270 */
[----:B------:R-:W-:Y:S06]  /*1b70*/  @!P1 BRA `(.L_x_25) ;  /* 0x0000000000909947 */ /* 0x000fec0003800000 */
        /* <DEDUP_REMOVED lines=15> */
[----:B-1----:R-:W-:-:S05]  /*1c70*/  IMAD.WIDE.U32 R16, R19, 0x4, R16 ;  /* 0x0000000413107825 */ /* 0x002fca00078e0010 */
[----:B------:R1:W5:Y:S02]  /*1c80*/  LDG.E.CONSTANT R24, desc[UR16][R16.64] ;  /* 0x0000001010187981 */ /* 0x000364000c1e9900 */
[----:B-1----:R-:W-:-:S05]  /*1c90*/  IMAD.WIDE.U32 R16, R19, 0x4, R16 ;  /* 0x0000000413107825 */ /* 0x002fca00078e0010 */
[----:B------:R-:W5:Y:S01]  /*1ca0*/  LDG.E.CONSTANT R25, desc[UR16][R16.64] ;  /* 0x0000001010197981 */ /* 0x000f62000c1e9900 */
[----:B------:R-:W-:Y:S01]  /*1cb0*/  VIADD R6, R6, 0x8 ;  /* 0x0000000806067836 */ /* 0x000fe20000000000 */
[----:B--2---:R-:W-:-:S04]  /*1cc0*/  FSETP.GT.AND P1, PT, R8, R22, PT ;  /* 0x000000160800720b */ /* 0x004fc80003f24000 */
[----:B------:R-:W-:-:S04]  /*1cd0*/  FSEL R19, R8, R22, P1 ;  /* 0x0000001608137208 */ /* 0x000fc80000800000 */
[----:B---3--:R-:W-:-:S04]  /*1ce0*/  FSETP.GT.AND P1, PT, R10, R19, PT ;  /* 0x000000130a00720b */ /* 0x008fc80003f24000 */
[----:B------:R-:W-:-:S04]  /*1cf0*/  FSEL R19, R10, R19, P1 ;  /* 0x000000130a137208 */ /* 0x000fc80000800000 */
[----:B----4-:R-:W-:-:S04]  /*1d00*/  FSETP.GT.AND P1, PT, R18, R19, PT ;  /* 0x000000131200720b */ /* 0x010fc80003f24000 */
[----:B------:R-:W-:-:S04]  /*1d10*/  FSEL R19, R18, R19, P1 ;  /* 0x0000001312137208 */ /* 0x000fc80000800000 */
[----:B-----5:R-:W-:-:S04]  /*1d20*/  FSETP.GT.AND P1, PT, R20, R19, PT ;  /* 0x000000131400720b */ /* 0x020fc80003f24000 */
[----:B------:R-:W-:-:S04]  /*1d30*/  FSEL R20, R20, R19, P1 ;  /* 0x0000001314147208 */ /* 0x000fc80000800000 */
[----:B------:R-:W-:-:S04]  /*1d40*/  FSETP.GT.AND P1, PT, R21, R20, PT ;  /* 0x000000141500720b */ /* 0x000fc80003f24000 */
[----:B------:R-:W-:-:S04]  /*1d50*/  FSEL R20, R21, R20, P1 ;  /* 0x0000001415147208 */ /* 0x000fc80000800000 */
[----:B------:R-:W-:-:S04]  /*1d60*/  FSETP.GT.AND P1, PT, R23, R20, PT ;  /* 0x000000141700720b */ /* 0x000fc80003f24000 */
[----:B------:R-:W-:-:S04]  /*1d70*/  FSEL R23, R23, R20, P1 ;  /* 0x0000001417177208 */ /* 0x000fc80000800000 */
[----:B------:R-:W-:-:S04]  /*1d80*/  FSETP.GT.AND P1, PT, R24, R23, PT ;  /* 0x000000171800720b */ /* 0x000fc80003f24000 */
[----:B------:R-:W-:-:S04]  /*1d90*/  FSEL R22, R24, R23, P1 ;  /* 0x0000001718167208 */ /* 0x000fc80000800000 */
[----:B------:R-:W-:-:S04]  /*1da0*/  FSETP.GT.AND P1, PT, R25, R22, PT ;  /* 0x000000161900720b */ /* 0x000fc80003f24000 */
[----:B------:R-:W-:-:S09]  /*1db0*/  FSEL R22, R25, R22, P1 ;  /* 0x0000001619167208 */ /* 0x000fd20000800000 */
.L_x_25:
[----:B------:R-:W-:Y:S05]  /*1dc0*/  BSYNC.RECONVERGENT B2 ;  /* 0x0000000000027941 */ /* 0x000fea0003800200 */
.L_x_24:
[----:B------:R-:W-:Y:S05]  /*1dd0*/  @!P0 BRA `(.L_x_23) ;  /* 0x0000000c005c8947 */ /* 0x000fea0003800000 */
[----:B------:R-:W-:Y:S01]  /*1de0*/  ISETP.GE.U32.AND P1, PT, R9, 0x4, PT ;  /* 0x000000040900780c */ /* 0x000fe20003f26070 */
[----:B------:R-:W-:Y:S01]  /*1df0*/  BSSY.RECONVERGENT B2, `(.L_x_26) ;  /* 0x0000017000027945 */ /* 0x000fe20003800200 */
[----:B------:R-:W-:-:S11]  /*1e00*/  ISETP.NE.AND P0, PT, R11, RZ, PT ;  /* 0x000000ff0b00720c */ /* 0x000fd60003f05270 */
[----:B------:R-:W-:Y:S05]  /*1e10*/  @!P1 BRA `(.L_x_27) ;  /* 0x0000000000509947 */ /* 0x000fea0003800000 */
[----:B------:R-:W1:Y:S08]  /*1e20*/  LDC R19, c[0x0][0x3b0] ;  /* 0x0000ec00ff137b82 */ /* 0x000e700000000800 */
[----:B------:R-:W2:Y:S01]  /*1e30*/  LDC.64 R8, c[0x0][0x380] ;  /* 0x0000e000ff087b82 */ /* 0x000ea20000000a00 */
[----:B-1----:R-:W-:-:S04]  /*1e40*/  IMAD R21, R6, R19, R3 ;  /* 0x0000001306157224 */ /* 0x002fc800078e0203 */
[----:B--2---:R-:W-:-:S05]  /*1e50*/  IMAD.WIDE R20, R21, 0x4, R8 ;  /* 0x0000000415147825 */ /* 0x004fca00078e0208 */
[----:B------:R-:W2:Y:S01]  /*1e60*/  LDG.E.CONSTANT R23, desc[UR16][R20.64] ;  /* 0x0000001014177981 */ /* 0x000ea2000c1e9900 */
[----:B------:R-:W-:-:S05]  /*1e70*/  IMAD.WIDE.U32 R8, R19, 0x4, R20 ;  /* 0x0000000413087825 */ /* 0x000fca00078e0014 */
[----:B------:R-:W3:Y:S01]  /*1e80*/  LDG.E.CONSTANT R25, desc[UR16][R8.64] ;  /* 0x0000001008197981 */ /* 0x000ee2000c1e9900 */
[----:B------:R-:W-:-:S05]  /*1e90*/  IMAD.WIDE.U32 R16, R19, 0x4, R8 ;  /* 0x0000000413107825 */ /* 0x000fca00078e0008 */
[----:B------:R-:W4:Y:S01]  /*1ea0*/  LDG.E.CONSTANT R27, desc[UR16][R16.64] ;  /* 0x00000010101b7981 */ /* 0x000f22000c1e9900 */
[----:B------:R-:W-:-:S06]  /*1eb0*/  IMAD.WIDE.U32 R18, R19, 0x4, R16 ;  /* 0x0000000413127825 */ /* 0x000fcc00078e0010 */
        /* <DEDUP_REMOVED lines=9> */
[----:B------:R-:W-:-:S09]  /*1f50*/  FSEL R22, R19, R22, P1 ;  /* 0x0000001613167208 */ /* 0x000fd20000800000 */
.L_x_27:
[----:B------:R-:W-:Y:S05]  /*1f60*/  BSYNC.RECONVERGENT B2 ;  /* 0x0000000000027941 */ /* 0x000fea0003800200 */
.L_x_26:
[----:B------:R-:W-:Y:S05]  /*1f70*/  @!P0 BRA `(.L_x_23) ;  /* 0x0000000800f48947 */ /* 0x000fea0003800000 */
[----:B------:R-:W1:Y:S08]  /*1f80*/  LDC R19, c[0x0][0x3b0] ;  /* 0x0000ec00ff137b82 */ /* 0x000e700000000800 */
[----:B------:R-:W2:Y:S01]  /*1f90*/  LDC.64 R8, c[0x0][0x380] ;  /* 0x0000e000ff087b82 */ /* 0x000ea20000000a00 */
[----:B-1----:R-:W-:-:S04]  /*1fa0*/  IMAD R17, R6, R19, R3 ;  /* 0x0000001306117224 */ /* 0x002fc800078e0203 */
[----:B--2---:R-:W-:-:S05]  /*1fb0*/  IMAD.WIDE R8, R17, 0x4, R8 ;  /* 0x0000000411087825 */ /* 0x004fca00078e0208 */
[----:B------:R-:W2:Y:S01]  /*1fc0*/  LDG.E.CONSTANT R17, desc[UR16][R8.64] ;  /* 0x0000001008117981 */ /* 0x000ea2000c1e9900 */
[----:B------:R-:W-:Y:S02]  /*1fd0*/  ISETP.NE.AND P1, PT, R11, 0x1, PT ;  /* 0x000000010b00780c */ /* 0x000fe40003f25270 */
[----:B--2---:R-:W-:-:S04]  /*1fe0*/  FSETP.GT.AND P0, PT, R17, R22, PT ;  /* 0x000000161100720b */ /* 0x004fc80003f04000 */
[----:B------:R-:W-:-:S07]  /*1ff0*/  FSEL R22, R17, R22, P0 ;  /* 0x0000001611167208 */ /* 0x000fce0000000000 */
[----:B------:R-:W-:Y:S05]  /*2000*/  @!P1 BRA `(.L_x_23) ;  /* 0x0000000800d09947 */ /* 0x000fea0003800000 */
[----:B------:R-:W-:-:S05]  /*2010*/  IMAD.WIDE.U32 R8, R19, 0x4, R8 ;  /* 0x0000000413087825 */ /* 0x000fca00078e0008 */
[----:B------:R-:W2:Y:S01]  /*2020*/  LDG.E.CONSTANT R17, desc[UR16][R8.64] ;  /* 0x0000001008117981 */ /* 0x000ea2000c1e9900 */
[----:B------:R-:W-:Y:S02]  /*2030*/  ISETP.NE.AND P1, PT, R11, 0x2, PT ;  /* 0x000000020b00780c */ /* 0x000fe40003f25270 */
[----:B--2---:R-:W-:-:S04]  /*2040*/  FSETP.GT.AND P0, PT, R17, R22, PT ;  /* 0x000000161100720b */ /* 0x004fc80003f04000 */
[----:B------:R-:W-:-:S07]  /*2050*/  FSEL R22, R17, R22, P0 ;  /* 0x0000001611167208 */ /* 0x000fce0000000000 */
[----:B------:R-:W-:Y:S05]  /*2060*/  @!P1 BRA `(.L_x_23) ;  /* 0x0000000800b89947 */ /* 0x000fea0003800000 */
[----:B------:R-:W-:-:S06]  /*2070*/  IMAD.WIDE.U32 R8, R19, 0x4, R8 ;  /* 0x0000000413087825 */ /* 0x000fcc00078e0008 */
[----:B------:R-:W2:Y:S02]  /*2080*/  LDG.E.CONSTANT R9, desc[UR16][R8.64] ;  /* 0x0000001008097981 */ /* 0x000ea4000c1e9900 */
[----:B--2---:R-:W-:-:S04]  /*2090*/  FSETP.GT.AND P0, PT, R9, R22, PT ;  /* 0x000000160900720b */ /* 0x004fc80003f04000 */
[----:B------:R-:W-:Y:S01]  /*20a0*/  FSEL R22, R9, R22, P0 ;  /* 0x0000001609167208 */ /* 0x000fe20000000000 */
[----:B------:R-:W-:Y:S08]  /*20b0*/  BRA `(.L_x_23) ;  /* 0x0000000800a47947 */ /* 0x000ff00003800000 */
.L_x_19:
[----:B------:R-:W-:Y:S01]  /*20c0*/  ISETP.GT.U32.AND P1, PT, R8, -0x10, PT ;  /* 0xfffffff00800780c */ /* 0x000fe20003f24070 */
[----:B------:R-:W-:Y:S01]  /*20d0*/  BSSY.RECONVERGENT B2, `(.L_x_28) ;  /* 0x000004f000027945 */ /* 0x000fe20003800200 */
[----:B------:R-:W-:Y:S01]  /*20e0*/  LOP3.LUT R10, R9, 0xf, RZ, 0xc0, !PT ;  /* 0x0000000f090a7812 */ /* 0x000fe200078ec0ff */
[----:B------:R-:W-:-:S03]  /*20f0*/  IMAD.MOV.U32 R22, RZ, RZ, 0x7f7fffff ;  /* 0x7f7fffffff167424 */ /* 0x000fc600078e00ff */
[----:B------:R-:W-:-:S07]  /*2100*/  ISETP.NE.AND P0, PT, R10, RZ, PT ;  /* 0x000000ff0a00720c */ /* 0x000fce0003f05270 */
[----:B------:R-:W-:Y:S06]  /*2110*/  @P1 BRA `(.L_x_29) ;  /* 0x0000000400281947 */ /* 0x000fec0003800000 */
[----:B------:R-:W-:Y:S01]  /*2120*/  LOP3.LUT R18, R9, 0xfffffff0, RZ, 0xc0, !PT ;  /* 0xfffffff009127812 */ /* 0x000fe200078ec0ff */
[----:B------:R-:W-:Y:S02]  /*2130*/  IMAD.MOV.U32 R8, RZ, RZ, RZ ;  /* 0x000000ffff087224 */ /* 0x000fe400078e00ff */
[----:B------:R-:W-:-:S07]  /*2140*/  IMAD.MOV.U32 R22, RZ, RZ, 0x7f7fffff ;  /* 0x7f7fffffff167424 */ /* 0x000fce00078e00ff */
.L_x_30:
        /* <DEDUP_REMOVED lines=16> */
[----:B--2---:R-:W-:-:S04]  /*2250*/  FSETP.GEU.AND P1, PT, R25, R22, PT ;  /* 0x000000161900720b */ /* 0x004fc80003f2e000 */
[----:B------:R-:W-:Y:S02]  /*2260*/  FSEL R28, R25, R22, !P1 ;  /* 0x00000016191c7208 */ /* 0x000fe40004800000 */
[----:B------:R1:W2:Y:S02]  /*2270*/  LDG.E.CONSTANT R22, desc[UR16][R16.64] ;  /* 0x0000001010167981 */ /* 0x0002a4000c1e9900 */
[----:B---3--:R-:W-:Y:S01]  /*2280*/  FSETP.GEU.AND P1, PT, R21, R28, PT ;  /* 0x0000001c1500720b */ /* 0x008fe20003f2e000 */
[----:B-1----:R-:W-:-:S03]  /*2290*/  IMAD.WIDE.U32 R16, R19, 0x4, R16 ;  /* 0x0000000413107825 */ /* 0x002fc600078e0010 */
[----:B------:R-:W-:Y:S02]  /*22a0*/  FSEL R25, R21, R28, !P1 ;  /* 0x0000001c15197208 */ /* 0x000fe40004800000 */
[----:B------:R1:W3:Y:S02]  /*22b0*/  LDG.E.CONSTANT R21, desc[UR16][R16.64] ;  /* 0x0000001010157981 */ /* 0x0002e4000c1e9900 */
[----:B----4-:R-:W-:Y:S01]  /*22c0*/  FSETP.GEU.AND P1, PT, R20, R25, PT ;  /* 0x000000191400720b */ /* 0x010fe20003f2e000 */
[----:B-1----:R-:W-:-:S03]  /*22d0*/  IMAD.WIDE.U32 R16, R19, 0x4, R16 ;  /* 0x0000000413107825 */ /* 0x002fc600078e0010 */
[----:B------:R-:W-:Y:S02]  /*22e0*/  FSEL R25, R20, R25, !P1 ;  /* 0x0000001914197208 */ /* 0x000fe40004800000 */
[----:B------:R1:W4:Y:S02]  /*22f0*/  LDG.E.CONSTANT R20, desc[UR16][R16.64] ;  /* 0x0000001010147981 */ /* 0x000324000c1e9900 */
[----:B-----5:R-:W-:Y:S01]  /*2300*/  FSETP.GEU.AND P1, PT, R24, R25, PT ;  /* 0x000000191800720b */ /* 0x020fe20003f2e000 */
[----:B-1----:R-:W-:-:S03]  /*2310*/  IMAD.WIDE.U32 R16, R19, 0x4, R16 ;  /* 0x0000000413107825 */ /* 0x002fc600078e0010 */
[----:B------:R-:W-:Y:S02]  /*2320*/  FSEL R28, R24, R25, !P1 ;  /* 0x00000019181c7208 */ /* 0x000fe40004800000 */
[----:B------:R1:W5:Y:S02]  /*2330*/  LDG.E.CONSTANT R24, desc[UR16][R16.64] ;  /* 0x0000001010187981 */ /* 0x000364000c1e9900 */
[----:B------:R-:W-:Y:S01]  /*2340*/  FSETP.GEU.AND P1, PT, R23, R28, PT ;  /* 0x0000001c1700720b */ /* 0x000fe20003f2e000 */
[----:B-1----:R-:W-:-:S03]  /*2350*/  IMAD.WIDE.U32 R16, R19, 0x4, R16 ;  /* 0x0000000413107825 */ /* 0x002fc600078e0010 */
[----:B------:R-:W-:Y:S02]  /*2360*/  FSEL R25, R23, R28, !P1 ;  /* 0x0000001c17197208 */ /* 0x000fe40004800000 */
[----:B------:R1:W5:Y:S02]  /*2370*/  LDG.E.CONSTANT R23, desc[UR16][R16.64] ;  /* 0x0000001010177981 */ /* 0x000364000c1e9900 */
[----:B------:R-:W-:Y:S01]  /*2380*/  FSETP.GEU.AND P1, PT, R26, R25, PT ;  /* 0x000000191a00720b */ /* 0x000fe20003f2e000 */
[----:B-1----:R-:W-:-:S03]  /*2390*/  IMAD.WIDE.U32 R16, R19, 0x4, R16 ;  /* 0x0000000413107825 */ /* 0x002fc600078e0010 */
[----:B------:R-:W-:Y:S02]  /*23a0*/  FSEL R27, R26, R25, !P1 ;  /* 0x000000191a1b7208 */ /* 0x000fe40004800000 */
        /* <DEDUP_REMOVED lines=13> */
[----:B-1----:R-:W-:-:S05]  /*2480*/  IMAD.WIDE.U32 R16, R19, 0x4, R16 ;  /* 0x0000000413107825 */ /* 0x002fca00078e0010 */
[----:B------:R-:W4:Y:S01]  /*2490*/  LDG.E.CONSTANT R19, desc[UR16][R16.64] ;  /* 0x0000001010137981 */ /* 0x000f22000c1e9900 */
[-C--:B-----5:R-:W-:Y:S01]  /*24a0*/  FSETP.GEU.AND P1, PT, R24, R27.reuse, PT ;  /* 0x0000001b1800720b */ /* 0x0a0fe20003f2e000 */
[----:B------:R-:W-:Y:S02]  /*24b0*/  VIADD R8, R8, 0x10 ;  /* 0x0000001008087836 */ /* 0x000fe40000000000 */
[----:B------:R-:W-:Y:S01]  /*24c0*/  VIADD R6, R6, 0x10 ;  /* 0x0000001006067836 */ /* 0x000fe20000000000 */
[----:B------:R-:W-:Y:S02]  /*24d0*/  FSEL R24, R24, R27, !P1 ;  /* 0x0000001b18187208 */ /* 0x000fe40004800000 */
[----:B------:R-:W-:Y:S02]  /*24e0*/  ISETP.NE.AND P2, PT, R8, R18, PT ;  /* 0x000000120800720c */ /* 0x000fe40003f45270 */
[----:B------:R-:W-:-:S04]  /*24f0*/  FSETP.GEU.AND P1, PT, R23, R24, PT ;  /* 0x000000181700720b */ /* 0x000fc80003f2e000 */
[----:B------:R-:W-:-:S04]  /*2500*/  FSEL R24, R23, R24, !P1 ;  /* 0x0000001817187208 */ /* 0x000fc80004800000 */
[----:B------:R-:W-:-:S04]  /*2510*/  FSETP.GEU.AND P1, PT, R25, R24, PT ;  /* 0x000000181900720b */ /* 0x000fc80003f2e000 */
[----:B------:R-:W-:-:S04]  /*2520*/  FSEL R25, R25, R24, !P1 ;  /* 0x0000001819197208 */ /* 0x000fc80004800000 */
[----:B--2---:R-:W-:-:S04]  /*2530*/  FSETP.GEU.AND P1, PT, R22, R25, PT ;  /* 0x000000191600720b */ /* 0x004fc80003f2e000 */
[----:B------:R-:W-:-:S04]  /*2540*/  FSEL R22, R22, R25, !P1 ;  /* 0x0000001916167208 */ /* 0x000fc80004800000 */
[----:B---3--:R-:W-:-:S04]  /*2550*/  FSETP.GEU.AND P1, PT, R21, R22, PT ;  /* 0x000000161500720b */ /* 0x008fc80003f2e000 */
[----:B------:R-:W-:-:S04]  /*2560*/  FSEL R21, R21, R22, !P1 ;  /* 0x0000001615157208 */ /* 0x000fc80004800000 */
[----:B----4-:R-:W-:-:S04]  /*2570*/  FSETP.GEU.AND P1, PT, R20, R21, PT ;  /* 0x000000151400720b */ /* 0x010fc80003f2e000 */
[----:B------:R-:W-:-:S04]  /*2580*/  FSEL R20, R20, R21, !P1 ;  /* 0x0000001514147208 */ /* 0x000fc80004800000 */
[----:B------:R-:W-:-:S04]  /*2590*/  FSETP.GEU.AND P1, PT, R19, R20, PT ;  /* 0x000000141300720b */ /* 0x000fc80003f2e000 */
[----:B------:R-:W-:Y:S01]  /*25a0*/  FSEL R22, R19, R20, !P1 ;  /* 0x0000001413167208 */ /* 0x000fe20004800000 */
[----:B------:R-:W-:Y:S08]  /*25b0*/  @P2 BRA `(.L_x_30) ;  /* 0xfffffff800e42947 */ /* 0x000ff0000383ffff */
.L_x_29:
[----:B------:R-:W-:Y:S05]  /*25c0*/  BSYNC.RECONVERGENT B2 ;  /* 0x0000000000027941 */ /* 0x000fea0003800200 */
.L_x_28:
        /* <DEDUP_REMOVED lines=26> */
[----:B--2---:R-:W-:-:S04]  /*2770*/  FSETP.GEU.AND P1, PT, R8, R22, PT ;  /* 0x000000160800720b */ /* 0x004fc80003f2e000 */
[----:B------:R-:W-:-:S04]  /*2780*/  FSEL R19, R8, R22, !P1 ;  /* 0x0000001608137208 */ /* 0x000fc80004800000 */
[----:B---3--:R-:W-:-:S04]  /*2790*/  FSETP.GEU.AND P1, PT, R10, R19, PT ;  /* 0x000000130a00720b */ /* 0x008fc80003f2e000 */
[----:B------:R-:W-:-:S04]  /*27a0*/  FSEL R19, R10, R19, !P1 ;  /* 0x000000130a137208 */ /* 0x000fc80004800000 */
[----:B----4-:R-:W-:-:S04]  /*27b0*/  FSETP.GEU.AND P1, PT, R18, R19, PT ;  /* 0x000000131200720b */ /* 0x010fc80003f2e000 */
[----:B------:R-:W-:-:S04]  /*27c0*/  FSEL R19, R18, R19, !P1 ;  /* 0x0000001312137208 */ /* 0x000fc80004800000 */
[----:B-----5:R-:W-:-:S04]  /*27d0*/  FSETP.GEU.AND P1, PT, R20, R19, PT ;  /* 0x000000131400720b */ /* 0x020fc80003f2e000 */
[----:B------:R-:W-:-:S04]  /*27e0*/  FSEL R20, R20, R19, !P1 ;  /* 0x0000001314147208 */ /* 0x000fc80004800000 */
[----:B------:R-:W-:-:S04]  /*27f0*/  FSETP.GEU.AND P1, PT, R21, R20, PT ;  /* 0x000000141500720b */ /* 0x000fc80003f2e000 */
[----:B------:R-:W-:-:S04]  /*2800*/  FSEL R20, R21, R20, !P1 ;  /* 0x0000001415147208 */ /* 0x000fc80004800000 */
[----:B------:R-:W-:-:S04]  /*2810*/  FSETP.GEU.AND P1, PT, R23, R20, PT ;  /* 0x000000141700720b */ /* 0x000fc80003f2e000 */
[----:B------:R-:W-:-:S04]  /*2820*/  FSEL R23, R23, R20, !P1 ;  /* 0x0000001417177208 */ /* 0x000fc80004800000 */
[----:B------:R-:W-:-:S04]  /*2830*/  FSETP.GEU.AND P1, PT, R24, R23, PT ;  /* 0x000000171800720b */ /* 0x000fc80003f2e000 */
[----:B------:R-:W-:-:S04]  /*2840*/  FSEL R22, R24, R23, !P1 ;  /* 0x0000001718167208 */ /* 0x000fc80004800000 */
[----:B------:R-:W-:-:S04]  /*2850*/  FSETP.GEU.AND P1, PT, R25, R22, PT ;  /* 0x000000161900720b */ /* 0x000fc80003f2e000 */
[----:B------:R-:W-:-:S09]  /*2860*/  FSEL R22, R25, R22, !P1 ;  /* 0x0000001619167208 */ /* 0x000fd20004800000 */
.L_x_32:
[----:B------:R-:W-:Y:S05]  /*2870*/  BSYNC.RECONVERGENT B2 ;  /* 0x0000000000027941 */ /* 0x000fea0003800200 */
.L_x_31:
        /* <DEDUP_REMOVED lines=24> */
[----:B------:R-:W-:-:S09]  /*2a00*/  FSEL R22, R19, R22, !P1 ;  /* 0x0000001613167208 */ /* 0x000fd20004800000 */
.L_x_34:
[----:B------:R-:W-:Y:S05]  /*2a10*/  BSYNC.RECONVERGENT B2 ;  /* 0x0000000000027941 */ /* 0x000fea0003800200 */
.L_x_33:
[----:B------:R-:W-:Y:S05]  /*2a20*/  @!P0 BRA `(.L_x_23) ;  /* 0x0000000000488947 */ /* 0x000fea0003800000 */
[----:B------:R-:W1:Y:S08]  /*2a30*/  LDC R19, c[0x0][0x3b0] ;  /* 0x0000ec00ff137b82 */ /* 0x000e700000000800 */
[----:B------:R-:W2:Y:S01]  /*2a40*/  LDC.64 R8, c[0x0][0x388] ;  /* 0x0000e200ff087b82 */ /* 0x000ea20000000a00 */
[----:B-1----:R-:W-:-:S04]  /*2a50*/  IMAD R17, R6, R19, R3 ;  /* 0x0000001306117224 */ /* 0x002fc800078e0203 */
[----:B--2---:R-:W-:-:S05]  /*2a60*/  IMAD.WIDE R8, R17, 0x4, R8 ;  /* 0x0000000411087825 */ /* 0x004fca00078e0208 */
[----:B------:R-:W2:Y:S01]  /*2a70*/  LDG.E.CONSTANT R17, desc[UR16][R8.64] ;  /* 0x0000001008117981 */ /* 0x000ea2000c1e9900 */
[----:B------:R-:W-:Y:S02]  /*2a80*/  ISETP.NE.AND P1, PT, R11, 0x1, PT ;  /* 0x000000010b00780c */ /* 0x000fe40003f25270 */
[----:B--2---:R-:W-:-:S04]  /*2a90*/  FSETP.GEU.AND P0, PT, R17, R22, PT ;  /* 0x000000161100720b */ /* 0x004fc80003f0e000 */
[----:B------:R-:W-:-:S07]  /*2aa0*/  FSEL R22, R17, R22, !P0 ;  /* 0x0000001611167208 */ /* 0x000fce0004000000 */
[----:B------:R-:W-:Y:S05]  /*2ab0*/  @!P1 BRA `(.L_x_23) ;  /* 0x0000000000249947 */ /* 0x000fea0003800000 */
[----:B------:R-:W-:Y:S01]  /*2ac0*/  ISETP.NE.AND P1, PT, R11, 0x2, PT ;  /* 0x000000020b00780c */ /* 0x000fe20003f25270 */
[----:B------:R-:W-:-:S05]  /*2ad0*/  IMAD.WIDE.U32 R10, R19, 0x4, R8 ;  /* 0x00000004130a7825 */ /* 0x000fca00078e0008 */
[----:B------:R-:W2:Y:S07]  /*2ae0*/  LDG.E.CONSTANT R17, desc[UR16][R10.64] ;  /* 0x000000100a117981 */ /* 0x000eae000c1e9900 */
[----:B------:R-:W-:-:S06]  /*2af0*/  @P1 IMAD.WIDE.U32 R8, R19, 0x4, R10 ;  /* 0x0000000413081825 */ /* 0x000fcc00078e000a */
[----:B------:R-:W3:Y:S01]  /*2b00*/  @P1 LDG.E.CONSTANT R9, desc[UR16][R8.64] ;  /* 0x0000001008091981 */ /* 0x000ee2000c1e9900 */
[----:B--2---:R-:W-:-:S04]  /*2b10*/  FSETP.GEU.AND P0, PT, R17, R22, PT ;  /* 0x000000161100720b */ /* 0x004fc80003f0e000 */
[----:B------:R-:W-:-:S04]  /*2b20*/  FSEL R22, R17, R22, !P0 ;  /* 0x0000001611167208 */ /* 0x000fc80004000000 */
[----:B---3--:R-:W-:-:S04]  /*2b30*/  @P1 FSETP.GEU.AND P0, PT, R9, R22, PT ;  /* 0x000000160900120b */ /* 0x008fc80003f0e000 */
[----:B------:R-:W-:-:S09]  /*2b40*/  @P1 FSEL R22, R9, R22, !P0 ;  /* 0x0000001609161208 */ /* 0x000fd20004000000 */
.L_x_23:
[----:B------:R-:W-:Y:S05]  /*2b50*/  BSYNC.RECONVERGENT B1 ;  /* 0x0000000000017941 */ /* 0x000fea0003800200 */
.L_x_18:
[----:B------:R-:W1:Y:S01]  /*2b60*/  LDCU UR5, c[0x0][0x3a8] ;  /* 0x00007500ff0577ac */ /* 0x000e620008000800 */
[----:B------:R-:W2:Y:S01]  /*2b70*/  LDC.64 R8, c[0x0][0x3b8] ;  /* 0x0000ee00ff087b82 */ /* 0x000ea20000000a00 */
[----:B------:R-:W3:Y:S01]  /*2b80*/  F2F.F32.F64 R19, R14 ;  /* 0x0000000e00137310 */ /* 0x000ee20000301000 */
[----:B------:R-:W-:Y:S01]  /*2b90*/  VIADD R6, R7, 0xffffffff ;  /* 0xffffffff07067836 */ /* 0x000fe20000000000 */
[----:B------:R-:W4:Y:S01]  /*2ba0*/  LDCU.64 UR18, c[0x0][0x3b0] ;  /* 0x00007600ff1277ac */ /* 0x000f220008000a00 */
[----:B------:R-:W3:Y:S01]  /*2bb0*/  LDCU UR4, c[0x0][0x3a4] ;  /* 0x00007480ff0477ac */ /* 0x000ee20008000800 */
[----:B-1----:R-:W-:Y:S01]  /*2bc0*/  ISETP.NE.AND P0, PT, RZ, UR5, PT ;  /* 0x00000005ff007c0c */ /* 0x002fe2000bf05270 */
[----:B----4-:R-:W-:-:S04]  /*2bd0*/  IMAD R17, R6, UR18, R3 ;  /* 0x0000001206117c24 */ /* 0x010fc8000f8e0203 */
[----:B--2---:R-:W-:-:S08]  /*2be0*/  IMAD.WIDE R8, R17, 0x4, R8 ;  /* 0x0000000411087825 */ /* 0x004fd000078e0208 */
[C-C-:B---3--:R-:W-:Y:S01]  /*2bf0*/  @P0 FFMA R11, -R19.reuse, UR4, R22.reuse ;  /* 0x00000004130b0c23 */ /* 0x148fe20008000116 */
[----:B------:R-:W-:Y:S01]  /*2c00*/  @!P0 FFMA R11, R19, UR4, R22 ;  /* 0x00000004130b8c23 */ /* 0x000fe20008000016 */
[----:B------:R-:W-:-:S04]  /*2c10*/  ISETP.GE.AND P0, PT, R7, UR19, PT ;  /* 0x0000001307007c0c */ /* 0x000fc8000bf06270 */
[----:B------:R4:W-:Y:S09]  /*2c20*/  STG.E desc[UR16][R8.64], R11 ;  /* 0x0000000b08007986 */ /* 0x0009f2000c101910 */
[----:B------:R-:W-:Y:S05]  /*2c30*/  @P0 BRA `(.L_x_10) ;  /* 0x00000014008c0947 */ /* 0x000fea0003800000 */
.L_x_46:
[----:B------:R-:W1:Y:S08]  /*2c40*/  LDC R6, c[0x0][0x3b0] ;  /* 0x0000ec00ff067b82 */ /* 0x000e700000000800 */
[----:B----4-:R-:W2:Y:S08]  /*2c50*/  LDC.64 R10, c[0x0][0x380] ;  /* 0x0000e000ff0a7b82 */ /* 0x010eb00000000a00 */
[----:B------:R-:W3:Y:S08]  /*2c60*/  LDC.64 R16, c[0x0][0x388] ;  /* 0x0000e200ff107b82 */ /* 0x000ef00000000a00 */
[----:B------:R-:W4:Y:S01]  /*2c70*/  LDC.64 R18, c[0x0][0x390] ;  /* 0x0000e400ff127b82 */ /* 0x000f220000000a00 */
[----:B-1----:R-:W-:-:S02]  /*2c80*/  IMAD R20, R7, R6, -R6 ;  /* 0x0000000607147224 */ /* 0x002fc400078e0a06 */
[--C-:B------:R-:W-:Y:S02]  /*2c90*/  IMAD R8, R7, R6, R3.reuse ;  /* 0x0000000607087224 */ /* 0x100fe400078e0203 */
[----:B------:R-:W-:Y:S02]  /*2ca0*/  IMAD.IADD R9, R20, 0x1, R3 ;  /* 0x0000000114097824 */ /* 0x000fe400078e0203 */
[C---:B--2---:R-:W-:Y:S01]  /*2cb0*/  IMAD.WIDE R22, R8.reuse, 0x4, R10 ;  /* 0x0000000408167825 */ /* 0x044fe200078e020a */
[----:B------:R-:W1:Y:S05]  /*2cc0*/  LDC R28, c[0x0][0x3a0] ;  /* 0x0000e800ff1c7b82 */ /* 0x000e6a0000000800 */
[----:B------:R-:W2:Y:S01]  /*2cd0*/  LDG.E.CONSTANT R22, desc[UR16][R22.64] ;  /* 0x0000001016167981 */ /* 0x000ea2000c1e9900 */
[----:B---3--:R-:W-:-:S06]  /*2ce0*/  IMAD.WIDE R20, R8, 0x4, R16 ;  /* 0x0000000408147825 */ /* 0x008fcc00078e0210 */
[----:B------:R-:W2:Y:S01]  /*2cf0*/  LDG.E.CONSTANT R21, desc[UR16][R20.64] ;  /* 0x0000001014157981 */ /* 0x000ea2000c1e9900 */
[----:B----4-:R-:W-:-:S06]  /*2d00*/  IMAD.WIDE R18, R9, 0x4, R18 ;  /* 0x0000000409127825 */ /* 0x010fcc00078e0212 */
[----:B------:R-:W3:Y:S01]  /*2d10*/  LDG.E.CONSTANT R18, desc[UR16][R18.64] ;  /* 0x0000001012127981 */ /* 0x000ee2000c1e9900 */
[----:B------:R-:W-:Y:S01]  /*2d20*/  BSSY.RECONVERGENT B1, `(.L_x_35) ;  /* 0x0000147000017945 */ /* 0x000fe20003800200 */
[C---:B--2---:R-:W-:Y:S01]  /*2d30*/  FADD R9, R22.reuse, -R21 ;  /* 0x8000001516097221 */ /* 0x044fe20000000000 */
[--C-:B---3--:R-:W-:Y:S01]  /*2d40*/  FADD R24, R22, -R18.reuse ;  /* 0x8000001216187221 */ /* 0x108fe20000000000 */
[----:B------:R-:W-:-:S04]  /*2d50*/  FADD R26, R21, -R18 ;  /* 0x80000012151a7221 */ /* 0x000fc80000000000 */
[----:B------:R-:W-:-:S04]  /*2d60*/  FSETP.GT.AND P0, PT, |R24|, R9, PT ;  /* 0x000000091800720b */ /* 0x000fc80003f04200 */
[----:B------:R-:W-:-:S04]  /*2d70*/  FSEL R9, |R24|, R9, P0 ;  /* 0x0000000918097208 */ /* 0x000fc80000000200 */
[----:B------:R-:W-:-:S04]  /*2d80*/  FSETP.GT.AND P0, PT, |R26|, R9, PT ;  /* 0x000000091a00720b */ /* 0x000fc80003f04200 */
[----:B------:R-:W-:Y:S01]  /*2d90*/  FSEL R26, |R26|, R9, P0 ;  /* 0x000000091a1a7208 */ /* 0x000fe20000000200 */
[----:B------:R-:W-:-:S03]  /*2da0*/  VIADD R9, R7, 0x1 ;  /* 0x0000000107097836 */ /* 0x000fc60000000000 */
[----:B------:R-:W2:Y:S01]  /*2db0*/  F2F.F64.F32 R22, R26 ;  /* 0x0000001a00167310 */ /* 0x000ea20000201800 */
[----:B-1----:R-:W-:-:S05]  /*2dc0*/  IMAD.IADD R20, R9, 0x1, -R28 ;  /* 0x0000000109147824 */ /* 0x002fca00078e0a1c */
[----:B------:R-:W-:Y:S01]  /*2dd0*/  ISETP.GT.AND P0, PT, R20, R7, PT ;  /* 0x000000071400720c */ /* 0x000fe20003f04270 */
[----:B--2---:R-:W-:Y:S01]  /*2de0*/  DADD R18, R22, -R14 ;  /* 0x0000000016127229 */ /* 0x004fe2000000080e */
[----:B------:R-:W-:-:S07]  /*2df0*/  IMAD.MOV.U32 R24, RZ, RZ, R4 ;  /* 0x000000ffff187224 */ /* 0x000fce00078e0004 */
[----:B0-----:R-:W-:-:S04]  /*2e00*/  DFMA R14, R12, R18, R14 ;  /* 0x000000120c0e722b */ /* 0x001fc8000000000e */
[----:B------:R-:W-:Y:S07]  /*2e10*/  @P0 BRA `(.L_x_36) ;  /* 0x0000001000dc0947 */ /* 0x000fee0003800000 */
[----:B------:R-:W0:Y:S01]  /*2e20*/  LDCU UR4, c[0x0][0x3a8] ;  /* 0x00007500ff0477ac */ /* 0x000e220008000800 */
[----:B------:R-:W-:Y:S01]  /*2e30*/  IMAD.MOV.U32 R7, RZ, RZ, R20 ;  /* 0x000000ffff077224 */ /* 0x000fe200078e0014 */
[----:B0-----:R-:W-:-:S09]  /*2e40*/  UISETP.NE.AND UP0, UPT, UR4, URZ, UPT ;  /* 0x000000ff0400728c */ /* 0x001fd2000bf05270 */
[----:B------:R-:W-:Y:S05]  /*2e50*/  BRA.U !UP0, `(.L_x_37) ;  /* 0x0000000908687547 */ /* 0x000fea000b800000 */
[----:B------:R-:W-:Y:S01]  /*2e60*/  ISETP.GE.U32.AND P0, PT, R28, 0x10, PT ;  /* 0x000000101c00780c */ /* 0x000fe20003f06070 */
[----:B------:R-:W-:Y:S01]  /*2e70*/  UISETP.NE.AND UP1, UPT, UR10, URZ, UPT ;  /* 0x000000ff0a00728c */ /* 0x000fe2000bf25270 */
[----:B------:R-:W-:-:S11]  /*2e80*/  IMAD.MOV.U32 R24, RZ, RZ, -0x800001 ;  /* 0xff7fffffff187424 */ /* 0x000fd600078e00ff */
[----:B------:R-:W-:Y:S05]  /*2e90*/  @!P0 BRA `(.L_x_38) ;  /* 0x00000004001c8947 */ /* 0x000fea0003800000 */
[----:B------:R-:W-:Y:S01]  /*2ea0*/  IMAD.MOV.U32 R24, RZ, RZ, -0x800001 ;  /* 0xff7fffffff187424 */ /* 0x000fe200078e00ff */
[----:B------:R-:W-:-:S06]  /*2eb0*/  UMOV UR4, URZ ;  /* 0x000000ff00047c82 */ /* 0x000fcc0008000000 */
.L_x_39:
[----:B------:R-:W-:-:S04]  /*2ec0*/  IMAD R17, R7, R6, R3 ;  /* 0x0000000607117224 */ /* 0x000fc800078e0203 */
[----:B------:R-:W-:-:S05]  /*2ed0*/  IMAD.WIDE R16, R17, 0x4, R10 ;  /* 0x0000000411107825 */ /* 0x000fca00078e020a */
[----:B------:R0:W2:Y:S02]  /*2ee0*/  LDG.E.CONSTANT R25, desc[UR16][R16.64] ;  /* 0x0000001010197981 */ /* 0x0000a4000c1e9900 */
[----:B0-----:R-:W-:-:S05]  /*2ef0*/  IMAD.WIDE.U32 R16, R6, 0x4, R16 ;  /* 0x0000000406107825 */ /* 0x001fca00078e0010 */
[----:B------:R0:W3:Y:S02]  /*2f00*/  LDG.E.CONSTANT R23, desc[UR16][R16.64] ;  /* 0x0000001010177981 */ /* 0x0000e4000c1e9900 */
[----:B0-----:R-:W-:-:S05]  /*2f10*/  IMAD.WIDE.U32 R16, R6, 0x4, R16 ;  /* 0x0000000406107825 */ /* 0x001fca00078e0010 */
[----:B------:R0:W4:Y:S02]  /*2f20*/  LDG.E.CONSTANT R22, desc[UR16][R16.64] ;  /* 0x0000001010167981 */ /* 0x000124000c1e9900 */
[----:B0-----:R-:W-:-:S05]  /*2f30*/  IMAD.WIDE.U32 R16, R6, 0x4, R16 ;  /* 0x0000000406107825 */ /* 0x001fca00078e0010 */
[----:B------:R0:W5:Y:S02]  /*2f40*/  LDG.E.CONSTANT R21, desc[UR16][R16.64] ;  /* 0x0000001010157981 */ /* 0x000164000c1e9900 */
        /* <DEDUP_REMOVED lines=8> */
[----:B0-----:R-:W-:Y:S01]  /*2fd0*/  IMAD.WIDE.U32 R16, R6, 0x4, R16 ;  /* 0x0000000406107825 */ /* 0x001fe200078e0010 */
[----:B--2---:R-:W-:-:S04]  /*2fe0*/  FSETP.GT.AND P0, PT, R25, R24, PT ;  /* 0x000000181900720b */ /* 0x004fc80003f04000 */
[----:B------:R-:W-:Y:S02]  /*2ff0*/  FSEL R28, R25, R24, P0 ;  /* 0x00000018191c7208 */ /* 0x000fe40000000000 */
[----:B------:R0:W2:Y:S02]  /*3000*/  LDG.E.CONSTANT R24, desc[UR16][R16.64] ;  /* 0x0000001010187981 */ /* 0x0000a4000c1e9900 */
[----:B---3--:R-:W-:Y:S01]  /*3010*/  FSETP.GT.AND P0, PT, R23, R28, PT ;  /* 0x0000001c1700720b */ /* 0x008fe20003f04000 */
[----:B0-----:R-:W-:-:S03]  /*3020*/  IMAD.WIDE.U32 R16, R6, 0x4, R16 ;  /* 0x0000000406107825 */ /* 0x001fc600078e0010 */
[----:B------:R-:W-:Y:S02]  /*3030*/  FSEL R25, R23, R28, P0 ;  /* 0x0000001c17197208 */ /* 0x000fe40000000000 */
[----:B------:R0:W3:Y:S02]  /*3040*/  LDG.E.CONSTANT R23, desc[UR16][R16.64] ;  /* 0x0000001010177981 */ /* 0x0000e4000c1e9900 */
[----:B----4-:R-:W-:Y:S01]  /*3050*/  FSETP.GT.AND P0, PT, R22, R25, PT ;  /* 0x000000191600720b */ /* 0x010fe20003f04000 */
[----:B0-----:R-:W-:-:S03]  /*3060*/  IMAD.WIDE.U32 R16, R6, 0x4, R16 ;  /* 0x0000000406107825 */ /* 0x001fc600078e0010 */
[----:B------:R-:W-:Y:S02]  /*3070*/  FSEL R28, R22, R25, P0 ;  /* 0x00000019161c7208 */ /* 0x000fe40000000000 */
[----:B------:R0:W4:Y:S02]  /*3080*/  LDG.E.CONSTANT R22, desc[UR16][R16.64] ;  /* 0x0000001010167981 */ /* 0x000124000c1e9900 */
[----:B-----5:R-:W-:Y:S01]  /*3090*/  FSETP.GT.AND P0, PT, R21, R28, PT ;  /* 0x0000001c1500720b */ /* 0x020fe20003f04000 */
[----:B0-----:R-:W-:-:S03]  /*30a0*/  IMAD.WIDE.U32 R16, R6, 0x4, R16 ;  /* 0x0000000406107825 */ /* 0x001fc600078e0010 */
[----:B------:R-:W-:Y:S02]  /*30b0*/  FSEL R25, R21, R28, P0 ;  /* 0x0000001c15197208 */ /* 0x000fe40000000000 */
[----:B------:R0:W5:Y:S02]  /*30c0*/  LDG.E.CONSTANT R21, desc[UR16][R16.64] ;  /* 0x0000001010157981 */ /* 0x000164000c1e9900 */
[----:B------:R-:W-:Y:S01]  /*30d0*/  FSETP.GT.AND P0, PT, R20, R25, PT ;  /* 0x000000191400720b */ /* 0x000fe20003f04000 */
        /* <DEDUP_REMOVED lines=11> */
[----:B0-----:R-:W-:-:S05]  /*3190*/  IMAD.WIDE.U32 R16, R6, 0x4, R16 ;  /* 0x0000000406107825 */ /* 0x001fca00078e0010 */
[----:B------:R-:W5:Y:S01]  /*31a0*/  LDG.E.CONSTANT R25, desc[UR16][R16.64] ;  /* 0x0000001010197981 */ /* 0x000f62000c1e9900 */
[CC--:B------:R-:W-:Y:S01]  /*31b0*/  FSETP.GT.AND P0, PT, R26.reuse, R27.reuse, PT ;  /* 0x0000001b1a00720b */ /* 0x0c0fe20003f04000 */
[----:B------:R-:W-:Y:S01]  /*31c0*/  UIADD3 UR4, UPT, UPT, UR4, 0x10, URZ ;  /* 0x0000001004047890 */ /* 0x000fe2000fffe0ff */
[----:B------:R-:W-:Y:S02]  /*31d0*/  VIADD R7, R7, 0x10 ;  /* 0x0000001007077836 */ /* 0x000fe40000000000 */
[----:B------:R-:W-:Y:S01]  /*31e0*/  FSEL R27, R26, R27, P0 ;  /* 0x0000001b1a1b7208 */ /* 0x000fe20000000000 */
[----:B------:R-:W-:-:S03]  /*31f0*/  UISETP.NE.AND UP0, UPT, UR4, UR14, UPT ;  /* 0x0000000e0400728c */ /* 0x000fc6000bf05270 */
        /* <DEDUP_REMOVED lines=15> */
[----:B------:R-:W-:Y:S01]  /*32f0*/  FSEL R24, R25, R18, P0 ;  /* 0x0000001219187208 */ /* 0x000fe20000000000 */
[----:B------:R-:W-:Y:S08]  /*3300*/  BRA.U UP0, `(.L_x_39) ;  /* 0xfffffff900ec7547 */ /* 0x000ff0000b83ffff */
.L_x_38:
[----:B------:R-:W-:Y:S05]  /*3310*/  BRA.U !UP1, `(.L_x_36) ;  /* 0x0000000d099c7547 */ /* 0x000fea000b800000 */
[----:B------:R-:W-:Y:S02]  /*3320*/  UISETP.GE.U32.AND UP0, UPT, UR11, 0x7, UPT ;  /* 0x000000070b00788c */ /* 0x000fe4000bf06070 */
[----:B------:R-:W-:-:S07]  /*3330*/  UISETP.NE.AND UP1, UPT, UR12, URZ, UPT ;  /* 0x000000ff0c00728c */ /* 0x000fce000bf25270 */
[----:B------:R-:W-:Y:S05]  /*3340*/  BRA.U !UP0, `(.L_x_40) ;  /* 0x0000000108887547 */ /* 0x000fea000b800000 */
        /* <DEDUP_REMOVED lines=34> */
.L_x_40:
[----:B------:R-:W-:Y:S05]  /*3570*/  BRA.U !UP1, `(.L_x_36) ;  /* 0x0000000d09047547 */ /* 0x000fea000b800000 */
[----:B------:R-:W-:Y:S02]  /*3580*/  UISETP.GE.U32.AND UP0, UPT, UR13, 0x3, UPT ;  /* 0x000000030d00788c */ /* 0x000fe4000bf06070 */
[----:B------:R-:W-:-:S07]  /*3590*/  UISETP.NE.AND UP1, UPT, UR6, URZ, UPT ;  /* 0x000000ff0600728c */ /* 0x000fce000bf25270 */
[----:B------:R-:W-:Y:S05]  /*35a0*/  BRA.U !UP0, `(.L_x_41) ;  /* 0x0000000108487547 */ /* 0x000fea000b800000 */
[----:B------:R-:W-:-:S04]  /*35b0*/  IMAD R17, R7, R6, R3 ;  /* 0x0000000607117224 */ /* 0x000fc800078e0203 */
[----:B------:R-:W-:-:S05]  /*35c0*/  IMAD.WIDE R16, R17, 0x4, R10 ;  /* 0x0000000411107825 */ /* 0x000fca00078e020a */
        /* <DEDUP_REMOVED lines=16> */
.L_x_41:
[----:B------:R-:W-:Y:S05]  /*36d0*/  BRA.U !UP1, `(.L_x_36) ;  /* 0x0000000909ac7547 */ /* 0x000fea000b800000 */
[----:B------:R-:W-:-:S04]  /*36e0*/  IMAD R7, R7, R6, R3 ;  /* 0x0000000607077224 */ /* 0x000fc800078e0203 */
[----:B------:R-:W-:-:S05]  /*36f0*/  IMAD.WIDE R10, R7, 0x4, R10 ;  /* 0x00000004070a7825 */ /* 0x000fca00078e020a */
[----:B------:R-:W2:Y:S01]  /*3700*/  LDG.E.CONSTANT R7, desc[UR16][R10.64] ;  /* 0x000000100a077981 */ /* 0x000ea2000c1e9900 */
[----:B------:R-:W-:Y:S01]  /*3710*/  UISETP.NE.AND UP0, UPT, UR6, 0x1, UPT ;  /* 0x000000010600788c */ /* 0x000fe2000bf05270 */
[----:B--2---:R-:W-:-:S04]  /*3720*/  FSETP.GT.AND P0, PT, R7, R24, PT ;  /* 0x000000180700720b */ /* 0x004fc80003f04000 */
[----:B------:R-:W-:-:S04]  /*3730*/  FSEL R24, R7, R24, P0 ;  /* 0x0000001807187208 */ /* 0x000fc80000000000 */
[----:B------:R-:W-:Y:S05]  /*3740*/  BRA.U !UP0, `(.L_x_36) ;  /* 0x0000000908907547 */ /* 0x000fea000b800000 */
[----:B------:R-:W-:-:S05]  /*3750*/  IMAD.WIDE.U32 R10, R6, 0x4, R10 ;  /* 0x00000004060a7825 */ /* 0x000fca00078e000a */
[----:B------:R-:W2:Y:S01]  /*3760*/  LDG.E.CONSTANT R7, desc[UR16][R10.64] ;  /* 0x000000100a077981 */ /* 0x000ea2000c1e9900 */
[----:B------:R-:W-:Y:S01]  /*3770*/  UISETP.NE.AND UP0, UPT, UR6, 0x2, UPT ;  /* 0x000000020600788c */ /* 0x000fe2000bf05270 */
[----:B--2---:R-:W-:-:S04]  /*3780*/  FSETP.GT.AND P0, PT, R7, R24, PT ;  /* 0x000000180700720b */ /* 0x004fc80003f04000 */
[----:B------:R-:W-:-:S04]  /*3790*/  FSEL R24, R7, R24, P0 ;  /* 0x0000001807187208 */ /* 0x000fc80000000000 */
[----:B------:R-:W-:Y:S05]  /*37a0*/  BRA.U !UP0, `(.L_x_36) ;  /* 0x0000000908787547 */ /* 0x000fea000b800000 */
[----:B------:R-:W-:-:S06]  /*37b0*/  IMAD.WIDE.U32 R6, R6, 0x4, R10 ;  /* 0x0000000406067825 */ /* 0x000fcc00078e000a */
[----:B------:R-:W2:Y:S02]  /*37c0*/  LDG.E.CONSTANT R7, desc[UR16][R6.64] ;  /* 0x0000001006077981 */ /* 0x000ea4000c1e9900 */
[----:B--2---:R-:W-:-:S04]  /*37d0*/  FSETP.GT.AND P0, PT, R7, R24, PT ;  /* 0x000000180700720b */ /* 0x004fc80003f04000 */
[----:B------:R-:W-:Y:S01]  /*37e0*/  FSEL R24, R7, R24, P0 ;  /* 0x0000001807187208 */ /* 0x000fe20000000000 */
[----:B------:R-:W-:Y:S08]  /*37f0*/  BRA `(.L_x_36) ;  /* 0x0000000800647947 */ /* 0x000ff00003800000 */
.L_x_37:
[----:B------:R-:W-:Y:S01]  /*3800*/  ISETP.GE.U32.AND P0, PT, R28, 0x10, PT ;  /* 0x000000101c00780c */ /* 0x000fe20003f06070 */
[----:B------:R-:W-:Y:S01]  /*3810*/  UISETP.NE.AND UP1, UPT, UR10, URZ, UPT ;  /* 0x000000ff0a00728c */ /* 0x000fe2000bf25270 */
[----:B------:R-:W-:-:S11]  /*3820*/  IMAD.MOV.U32 R24, RZ, RZ, 0x7f7fffff ;  /* 0x7f7fffffff187424 */ /* 0x000fd600078e00ff */
[----:B------:R-:W-:Y:S05]  /*3830*/  @!P0 BRA `(.L_x_42) ;  /* 0x00000004001c8947 */ /* 0x000fea0003800000 */
[----:B------:R-:W-:Y:S01]  /*3840*/  IMAD.MOV.U32 R24, RZ, RZ, 0x7f7fffff ;  /* 0x7f7fffffff187424 */ /* 0x000fe200078e00ff */
[----:B------:R-:W-:-:S06]  /*3850*/  UMOV UR4, URZ ;  /* 0x000000ff00047c82 */ /* 0x000fcc0008000000 */
.L_x_43:
        /* <DEDUP_REMOVED lines=18> */
[----:B--2---:R-:W-:-:S04]  /*3980*/  FSETP.GEU.AND P0, PT, R25, R24, PT ;  /* 0x000000181900720b */ /* 0x004fc80003f0e000 */
[----:B------:R-:W-:Y:S02]  /*3990*/  FSEL R28, R25, R24, !P0 ;  /* 0x00000018191c7208 */ /* 0x000fe40004000000 */
[----:B------:R0:W2:Y:S02]  /*39a0*/  LDG.E.CONSTANT R24, desc[UR16][R18.64] ;  /* 0x0000001012187981 */ /* 0x0000a4000c1e9900 */
[----:B---3--:R-:W-:Y:S01]  /*39b0*/  FSETP.GEU.AND P0, PT, R23, R28, PT ;  /* 0x0000001c1700720b */ /* 0x008fe20003f0e000 */
[----:B0-----:R-:W-:-:S03]  /*39c0*/  IMAD.WIDE.U32 R18, R6, 0x4, R18 ;  /* 0x0000000406127825 */ /* 0x001fc600078e0012 */
[----:B------:R-:W-:Y:S02]  /*39d0*/  FSEL R25, R23, R28, !P0 ;  /* 0x0000001c17197208 */ /* 0x000fe40004000000 */
[----:B------:R0:W3:Y:S02]  /*39e0*/  LDG.E.CONSTANT R23, desc[UR16][R18.64] ;  /* 0x0000001012177981 */ /* 0x0000e4000c1e9900 */
[----:B----4-:R-:W-:Y:S01]  /*39f0*/  FSETP.GEU.AND P0, PT, R22, R25, PT ;  /* 0x000000191600720b */ /* 0x010fe20003f0e000 */
[----:B0-----:R-:W-:-:S03]  /*3a00*/  IMAD.WIDE.U32 R18, R6, 0x4, R18 ;  /* 0x0000000406127825 */ /* 0x001fc600078e0012 */
[----:B------:R-:W-:Y:S02]  /*3a10*/  FSEL R28, R22, R25, !P0 ;  /* 0x00000019161c7208 */ /* 0x000fe40004000000 */
[----:B------:R0:W4:Y:S02]  /*3a20*/  LDG.E.CONSTANT R22, desc[UR16][R18.64] ;  /* 0x0000001012167981 */ /* 0x000124000c1e9900 */
[----:B-----5:R-:W-:Y:S01]  /*3a30*/  FSETP.GEU.AND P0, PT, R21, R28, PT ;  /* 0x0000001c1500720b */ /* 0x020fe20003f0e000 */
[----:B0-----:R-:W-:-:S03]  /*3a40*/  IMAD.WIDE.U32 R18, R6, 0x4, R18 ;  /* 0x0000000406127825 */ /* 0x001fc600078e0012 */
[----:B------:R-:W-:Y:S02]  /*3a50*/  FSEL R25, R21, R28, !P0 ;  /* 0x0000001c15197208 */ /* 0x000fe40004000000 */
[----:B------:R0:W5:Y:S02]  /*3a60*/  LDG.E.CONSTANT R21, desc[UR16][R18.64] ;  /* 0x0000001012157981 */ /* 0x000164000c1e9900 */
[----:B------:R-:W-:Y:S01]  /*3a70*/  FSETP.GEU.AND P0, PT, R20, R25, PT ;  /* 0x000000191400720b */ /* 0x000fe20003f0e000 */
        /* <DEDUP_REMOVED lines=11> */
[----:B0-----:R-:W-:-:S05]  /*3b30*/  IMAD.WIDE.U32 R18, R6, 0x4, R18 ;  /* 0x0000000406127825 */ /* 0x001fca00078e0012 */
[----:B------:R-:W5:Y:S01]  /*3b40*/  LDG.E.CONSTANT R25, desc[UR16][R18.64] ;  /* 0x0000001012197981 */ /* 0x000f62000c1e9900 */
[CC--:B------:R-:W-:Y:S01]  /*3b50*/  FSETP.GEU.AND P0, PT, R26.reuse, R27.reuse, PT ;  /* 0x0000001b1a00720b */ /* 0x0c0fe20003f0e000 */
[----:B------:R-:W-:Y:S01]  /*3b60*/  UIADD3 UR4, UPT, UPT, UR4, 0x10, URZ ;  /* 0x0000001004047890 */ /* 0x000fe2000fffe0ff */
[----:B------:R-:W-:Y:S02]  /*3b70*/  VIADD R7, R7, 0x10 ;  /* 0x0000001007077836 */ /* 0x000fe40000000000 */
[----:B------:R-:W-:Y:S01]  /*3b80*/  FSEL R27, R26, R27, !P0 ;  /* 0x0000001b1a1b7208 */ /* 0x000fe20004000000 */
[----:B------:R-:W-:-:S03]  /*3b90*/  UISETP.NE.AND UP0, UPT, UR4, UR14, UPT ;  /* 0x0000000e0400728c */ /* 0x000fc6000bf05270 */
        /* <DEDUP_REMOVED lines=15> */
[----:B------:R-:W-:Y:S01]  /*3c90*/  FSEL R24, R25, R10, !P0 ;  /* 0x0000000a19187208 */ /* 0x000fe20004000000 */
[----:B------:R-:W-:Y:S08]  /*3ca0*/  BRA.U UP0, `(.L_x_43) ;  /* 0xfffffff900ec7547 */ /* 0x000ff0000b83ffff */
.L_x_42:
        /* <DEDUP_REMOVED lines=38> */
.L_x_44:
        /* <DEDUP_REMOVED lines=22> */
.L_x_45:
[----:B------:R-:W-:Y:S05]  /*4070*/  BRA.U !UP1, `(.L_x_36) ;  /* 0x0000000109447547 */ /* 0x000fea000b800000 */
[----:B------:R-:W-:-:S04]  /*4080*/  IMAD R7, R7, R6, R3 ;  /* 0x0000000607077224 */ /* 0x000fc800078e0203 */
[----:B------:R-:W-:-:S05]  /*4090*/  IMAD.WIDE R16, R7, 0x4, R16 ;  /* 0x0000000407107825 */ /* 0x000fca00078e0210 */
[----:B------:R-:W2:Y:S01]  /*40a0*/  LDG.E.CONSTANT R7, desc[UR16][R16.64] ;  /* 0x0000001010077981 */ /* 0x000ea2000c1e9900 */
[----:B------:R-:W-:Y:S01]  /*40b0*/  UISETP.NE.AND UP0, UPT, UR6, 0x1, UPT ;  /* 0x000000010600788c */ /* 0x000fe2000bf05270 */
[----:B--2---:R-:W-:-:S04]  /*40c0*/  FSETP.GEU.AND P0, PT, R7, R24, PT ;  /* 0x000000180700720b */ /* 0x004fc80003f0e000 */
[----:B------:R-:W-:-:S04]  /*40d0*/  FSEL R24, R7, R24, !P0 ;  /* 0x0000001807187208 */ /* 0x000fc80004000000 */
[----:B------:R-:W-:Y:S05]  /*40e0*/  BRA.U !UP0, `(.L_x_36) ;  /* 0x0000000108287547 */ /* 0x000fea000b800000 */
[----:B------:R-:W-:Y:S01]  /*40f0*/  UISETP.NE.AND UP0, UPT, UR6, 0x2, UPT ;  /* 0x000000020600788c */ /* 0x000fe2000bf05270 */
[----:B------:R-:W-:-:S05]  /*4100*/  IMAD.WIDE.U32 R16, R6, 0x4, R16 ;  /* 0x0000000406107825 */ /* 0x000fca00078e0010 */
[----:B------:R-:W-:Y:S01]  /*4110*/  PLOP3.LUT P1, PT, PT, PT, UP0, 0x80, 0x8 ;  /* 0x000000000008781c */ /* 0x000fe20003f2f008 */
[----:B------:R-:W2:-:S12]  /*4120*/  LDG.E.CONSTANT R11, desc[UR16][R16.64] ;  /* 0x00000010100b7981 */ /* 0x000e98000c1e9900 */
[----:B------:R-:W-:-:S06]  /*4130*/  @P1 IMAD.WIDE.U32 R6, R6, 0x4, R16 ;  /* 0x0000000406061825 */ /* 0x000fcc00078e0010 */
[----:B------:R-:W3:Y:S01]  /*4140*/  @P1 LDG.E.CONSTANT R7, desc[UR16][R6.64] ;  /* 0x0000001006071981 */ /* 0x000ee2000c1e9900 */
[----:B--2---:R-:W-:-:S04]  /*4150*/  FSETP.GEU.AND P0, PT, R11, R24, PT ;  /* 0x000000180b00720b */ /* 0x004fc80003f0e000 */
[----:B------:R-:W-:-:S04]  /*4160*/  FSEL R24, R11, R24, !P0 ;  /* 0x000000180b187208 */ /* 0x000fc80004000000 */
[----:B---3--:R-:W-:-:S04]  /*4170*/  @P1 FSETP.GEU.AND P0, PT, R7, R24, PT ;  /* 0x000000180700120b */ /* 0x008fc80003f0e000 */
[----:B------:R-:W-:-:S09]  /*4180*/  @P1 FSEL R24, R7, R24, !P0 ;  /* 0x0000001807181208 */ /* 0x000fd20004000000 */
.L_x_36:
[----:B------:R-:W-:Y:S05]  /*4190*/  BSYNC.RECONVERGENT B1 ;  /* 0x0000000000017941 */ /* 0x000fea0003800200 */
.L_x_35:
[----:B------:R-:W0:Y:S01]  /*41a0*/  LDCU UR4, c[0x0][0x3a8] ;  /* 0x00007500ff0477ac */ /* 0x000e220008000800 */
[----:B------:R-:W1:Y:S01]  /*41b0*/  LDC.64 R10, c[0x0][0x3b8] ;  /* 0x0000ee00ff0a7b82 */ /* 0x000e620000000a00 */
[----:B------:R-:W2:Y:S01]  /*41c0*/  F2F.F32.F64 R7, R14 ;  /* 0x0000000e00077310 */ /* 0x000ea20000301000 */
[----:B------:R-:W2:Y:S01]  /*41d0*/  LDCU UR5, c[0x0][0x3a4] ;  /* 0x00007480ff0577ac */ /* 0x000ea20008000800 */
[----:B0-----:R-:W-:Y:S01]  /*41e0*/  ISETP.NE.AND P0, PT, RZ, UR4, PT ;  /* 0x00000004ff007c0c */ /* 0x001fe2000bf05270 */
[----:B------:R-:W0:Y:S01]  /*41f0*/  LDCU UR4, c[0x0][0x3b4] ;  /* 0x00007680ff0477ac */ /* 0x000e220008000800 */
[----:B-1----:R-:W-:-:S11]  /*4200*/  IMAD.WIDE R10, R8, 0x4, R10 ;  /* 0x00000004080a7825 */ /* 0x002fd600078e020a */
[C-C-:B--2---:R-:W-:Y:S01]  /*4210*/  @P0 FFMA R17, -R7.reuse, UR5, R24.reuse ;  /* 0x0000000507110c23 */ /* 0x144fe20008000118 */
[----:B------:R-:W-:Y:S01]  /*4220*/  @!P0 FFMA R17, R7, UR5, R24 ;  /* 0x0000000507118c23 */ /* 0x000fe20008000018 */
[----:B------:R-:W-:-:S04]  /*4230*/  IMAD.MOV.U32 R7, RZ, RZ, R9 ;  /* 0x000000ffff077224 */ /* 0x000fc800078e0009 */
[----:B------:R1:W-:Y:S01]  /*4240*/  STG.E desc[UR16][R10.64], R17 ;  /* 0x000000110a007986 */ /* 0x0003e2000c101910 */
[----:B0-----:R-:W-:-:S13]  /*4250*/  ISETP.GE.AND P0, PT, R9, UR4, PT ;  /* 0x0000000409007c0c */ /* 0x001fda000bf06270 */
[----:B-1----:R-:W-:Y:S05]  /*4260*/  @!P0 BRA `(.L_x_46) ;  /* 0xffffffe800748947 */ /* 0x002fea000383ffff */
.L_x_10:
[----:B------:R-:W-:Y:S05]  /*4270*/  BSYNC.RECONVERGENT B0 ;  /* 0x0000000000007941 */ /* 0x000fea0003800200 */
.L_x_9:
[----:B------:R-:W5:Y:S01]  /*4280*/  LDCU UR4, c[0x0][0x3b0] ;  /* 0x00007600ff0477ac */ /* 0x000f620008000800 */
[----:B------:R-:W-:-:S05]  /*4290*/  VIADD R3, R3, UR7 ;  /* 0x0000000703037c36 */ /* 0x000fca0008000000 */
[----:B-----5:R-:W-:-:S13]  /*42a0*/  ISETP.GE.AND P0, PT, R3, UR4, PT ;  /* 0x0000000403007c0c */ /* 0x020fda000bf06270 */
[----:B------:R-:W-:Y:S05]  /*42b0*/  @!P0 BRA `(.L_x_47) ;  /* 0xffffffbc00f08947 */ /* 0x000fea000383ffff */
[----:B------:R-:W-:Y:S05]  /*42c0*/  EXIT ;  /* 0x000000000000794d */ /* 0x000fea0003800000 */
        .weak           $__internal_0_$__cuda_sm20_div_rn_f64_full
        .type           $__internal_0_$__cuda_sm20_div_rn_f64_full,@function
        .size           $__internal_0_$__cuda_sm20_div_rn_f64_full,(.L_x_110 - $__internal_0_$__cuda_sm20_div_rn_f64_full)
$__internal_0_$__cuda_sm20_div_rn_f64_full:
[----:B------:R-:W-:Y:S01]  /*42d0*/  IMAD.U32 R16, RZ, RZ, UR9 ;  /* 0x00000009ff107e24 */ /* 0x000fe2000f8e00ff */
[C---:B------:R-:W-:Y:S01]  /*42e0*/  FSETP.GEU.AND P3, PT, |R15|.reuse, 1.469367938527859385e-39, PT ;  /* 0x001000000f00780b */ /* 0x040fe20003f6e200 */
[----:B------:R-:W-:Y:S01]  /*42f0*/  ULOP3.LUT UR4, UR9, 0x800fffff, URZ, 0xc0, !UPT ;  /* 0x800fffff09047892 */ /* 0x000fe2000f8ec0ff */
[----:B------:R-:W-:Y:S01]  /*4300*/  IMAD.U32 R26, RZ, RZ, UR8 ;  /* 0x00000008ff1a7e24 */ /* 0x000fe2000f8e00ff */
[----:B------:R-:W-:Y:S01]  /*4310*/  LOP3.LUT R28, R15, 0x7ff00000, RZ, 0xc0, !PT ;  /* 0x7ff000000f1c7812 */ /* 0x000fe200078ec0ff */
[----:B------:R-:W-:Y:S01]  /*4320*/  IMAD.U32 R27, RZ, RZ, UR9 ;  /* 0x00000009ff1b7e24 */ /* 0x000fe2000f8e00ff */
[----:B------:R-:W-:Y:S01]  /*4330*/  FSETP.GEU.AND P0, PT, |R16|, 1.469367938527859385e-39, PT ;  /* 0x001000001000780b */ /* 0x000fe20003f0e200 */
[----:B------:R-:W-:Y:S01]  /*4340*/  IMAD.U32 R16, RZ, RZ, UR8 ;  /* 0x00000008ff107e24 */ /* 0x000fe2000f8e00ff */
[----:B------:R-:W-:Y:S01]  /*4350*/  ULOP3.LUT UR5, UR4, 0x3ff00000, URZ, 0xfc, !UPT ;  /* 0x3ff0000004057892 */ /* 0x000fe2000f8efcff */
[----:B------:R-:W-:Y:S01]  /*4360*/  IMAD.U32 R17, RZ, RZ, UR9 ;  /* 0x00000009ff117e24 */ /* 0x000fe2000f8e00ff */
[----:B------:R-:W-:Y:S01]  /*4370*/  BSSY.RECONVERGENT B2, `(.L_x_48) ;  /* 0x0000056000027945 */ /* 0x000fe20003800200 */
[----:B------:R-:W-:Y:S01]  /*4380*/  IMAD.MOV.U32 R26, RZ, RZ, R16 ;  /* 0x000000ffff1a7224 */ /* 0x000fe200078e0010 */
[----:B------:R-:W-:Y:S01]  /*4390*/  UMOV UR4, UR8 ;  /* 0x0000000800047c82 */ /* 0x000fe20008000000 */
[----:B------:R-:W-:Y:S01]  /*43a0*/  IMAD.MOV.U32 R29, RZ, RZ, 0x1ca00000 ;  /* 0x1ca00000ff1d7424 */ /* 0x000fe200078e00ff */
[----:B------:R-:W-:Y:S01]  /*43b0*/  @!P3 LOP3.LUT R17, R27, 0x7ff00000, RZ, 0xc0, !PT ;  /* 0x7ff000001b11b812 */ /* 0x000fe200078ec0ff */
[----:B------:R-:W-:Y:S01]  /*43c0*/  IMAD.U32 R24, RZ, RZ, UR4 ;  /* 0x00000004ff187e24 */ /* 0x000fe2000f8e00ff */
[----:B------:R-:W-:Y:S01]  /*43d0*/  ULOP3.LUT UR4, UR9, 0x7ff00000, URZ, 0xc0, !UPT ;  /* 0x7ff0000009047892 */ /* 0x000fe2000f8ec0ff */
[----:B------:R-:W-:Y:S01]  /*43e0*/  IMAD.U32 R25, RZ, RZ, UR5 ;  /* 0x00000005ff197e24 */ /* 0x000fe2000f8e00ff */
[----:B------:R-:W-:Y:S01]  /*43f0*/  @!P3 ISETP.GE.U32.AND P4, PT, R28, R17, PT ;  /* 0x000000111c00b20c */ /* 0x000fe20003f86070 */
[----:B------:R-:W-:Y:S01]  /*4400*/  @!P0 DMUL R24, R26, 8.98846567431157953865e+307 ;  /* 0x7fe000001a188828 */ /* 0x000fe20000000000 */
[----:B------:R-:W-:-:S02]  /*4410*/  IMAD.MOV.U32 R22, RZ, RZ, R14 ;  /* 0x000000ffff167224 */ /* 0x000fc400078e000e */
[----:B------:R-:W-:Y:S01]  /*4420*/  ISETP.GE.U32.AND P2, PT, R28, UR4, PT ;  /* 0x000000041c007c0c */ /* 0x000fe2000bf46070 */
[----:B------:R-:W-:Y:S01]  /*4430*/  @!P3 IMAD.MOV.U32 R16, RZ, RZ, RZ ;  /* 0x000000ffff10b224 */ /* 0x000fe200078e00ff */
[C---:B------:R-:W-:Y:S01]  /*4440*/  @!P3 SEL R17, R29.reuse, 0x63400000, !P4 ;  /* 0x634000001d11b807 */ /* 0x040fe20006000000 */
[----:B------:R-:W0:Y:S01]  /*4450*/  MUFU.RCP64H R19, R25 ;  /* 0x0000001900137308 */ /* 0x000e220000001800 */
[----:B------:R-:W-:Y:S01]  /*4460*/  SEL R23, R29, 0x63400000, !P2 ;  /* 0x634000001d177807 */ /* 0x000fe20005000000 */
[----:B------:R-:W-:Y:S01]  /*4470*/  IMAD.MOV.U32 R18, RZ, RZ, 0x1 ;  /* 0x00000001ff127424 */ /* 0x000fe200078e00ff */
[--C-:B------:R-:W-:Y:S02]  /*4480*/  @!P3 LOP3.LUT R17, R17, 0x80000000, R15.reuse, 0xf8, !PT ;  /* 0x800000001111b812 */ /* 0x100fe400078ef80f */
[----:B------:R-:W-:Y:S02]  /*4490*/  LOP3.LUT R23, R23, 0x800fffff, R15, 0xf8, !PT ;  /* 0x800fffff17177812 */ /* 0x000fe400078ef80f */
[----:B------:R-:W-:-:S06]  /*44a0*/  @!P3 LOP3.LUT R17, R17, 0x100000, RZ, 0xfc, !PT ;  /* 0x001000001111b812 */ /* 0x000fcc00078efcff */
[----:B------:R-:W-:Y:S02]  /*44b0*/  @!P3 DFMA R22, R22, 2, -R16 ;  /* 0x400000001616b82b */ /* 0x000fe40000000810 */
[----:B0-----:R-:W-:-:S08]  /*44c0*/  DFMA R16, R18, -R24, 1 ;  /* 0x3ff000001210742b */ /* 0x001fd00000000818 */
[----:B------:R-:W-:-:S08]  /*44d0*/  DFMA R16, R16, R16, R16 ;  /* 0x000000101010722b */ /* 0x000fd00000000010 */
[----:B------:R-:W-:-:S08]  /*44e0*/  DFMA R16, R18, R16, R18 ;  /* 0x000000101210722b */ /* 0x000fd00000000012 */
[----:B------:R-:W-:-:S08]  /*44f0*/  DFMA R20, R16, -R24, 1 ;  /* 0x3ff000001014742b */ /* 0x000fd00000000818 */
[----:B------:R-:W-:-:S08]  /*4500*/  DFMA R20, R16, R20, R16 ;  /* 0x000000141014722b */ /* 0x000fd00000000010 */
[----:B------:R-:W-:-:S08]  /*4510*/  DMUL R16, R20, R22 ;  /* 0x0000001614107228 */ /* 0x000fd00000000000 */
[----:B------:R-:W-:-:S08]  /*4520*/  DFMA R18, R16, -R24, R22 ;  /* 0x800000181012722b */ /* 0x000fd00000000016 */
[----:B------:R-:W-:Y:S01]  /*4530*/  DFMA R18, R20, R18, R16 ;  /* 0x000000121412722b */ /* 0x000fe20000000010 */
[----:B------:R-:W-:Y:S01]  /*4540*/  IMAD.MOV.U32 R20, RZ, RZ, R28 ;  /* 0x000000ffff147224 */ /* 0x000fe200078e001c */
[----:B------:R-:W-:Y:S01]  /*4550*/  @!P3 LOP3.LUT R20, R23, 0x7ff00000, RZ, 0xc0, !PT ;  /* 0x7ff000001714b812 */ /* 0x000fe200078ec0ff */
[----:B------:R-:W-:Y:S01]  /*4560*/  IMAD.U32 R21, RZ, RZ, UR4 ;  /* 0x00000004ff157e24 */ /* 0x000fe2000f8e00ff */
[----:B------:R-:W-:-:S03]  /*4570*/  @!P0 LOP3.LUT R21, R25, 0x7ff00000, RZ, 0xc0, !PT ;  /* 0x7ff0000019158812 */ /* 0x000fc600078ec0ff */
[----:B------:R-:W-:-:S05]  /*4580*/  VIADD R16, R20, 0xffffffff ;  /* 0xffffffff14107836 */ /* 0x000fca0000000000 */
[----:B------:R-:W-:Y:S01]  /*4590*/  ISETP.GT.U32.AND P0, PT, R16, 0x7feffffe, PT ;  /* 0x7feffffe1000780c */ /* 0x000fe20003f04070 */
[----:B------:R-:W-:-:S05]  /*45a0*/  VIADD R16, R21, 0xffffffff ;  /* 0xffffffff15107836 */ /* 0x000fca0000000000 */
[----:B------:R-:W-:-:S13]  /*45b0*/  ISETP.GT.U32.OR P0, PT, R16, 0x7feffffe, P0 ;  /* 0x7feffffe1000780c */ /* 0x000fda0000704470 */
[----:B------:R-:W-:Y:S05]  /*45c0*/  @P0 BRA `(.L_x_49) ;  /* 0x00000000006c0947 */ /* 0x000fea0003800000 */
[----:B------:R-:W-:-:S04]  /*45d0*/  LOP3.LUT R15, R27, 0x7ff00000, RZ, 0xc0, !PT ;  /* 0x7ff000001b0f7812 */ /* 0x000fc800078ec0ff */
[CC--:B------:R-:W-:Y:S02]  /*45e0*/  VIADDMNMX R14, R28.reuse, -R15.reuse, 0xb9600000, !PT ;  /* 0xb96000001c0e7446 */ /* 0x0c0fe4000780090f */
[----:B------:R-:W-:Y:S02]  /*45f0*/  ISETP.GE.U32.AND P0, PT, R28, R15, PT ;  /* 0x0000000f1c00720c */ /* 0x000fe40003f06070 */
[----:B------:R-:W-:Y:S02]  /*4600*/  VIMNMX R14, PT, PT, R14, 0x46a00000, PT ;  /* 0x46a000000e0e7848 */ /* 0x000fe40003fe0100 */
[----:B------:R-:W-:-:S05]  /*4610*/  SEL R29, R29, 0x63400000, !P0 ;  /* 0x634000001d1d7807 */ /* 0x000fca0004000000 */
[----:B------:R-:W-:Y:S02]  /*4620*/  IMAD.IADD R20, R14, 0x1, -R29 ;  /* 0x000000010e147824 */ /* 0x000fe400078e0a1d */
[----:B------:R-:W-:Y:S02]  /*4630*/  IMAD.MOV.U32 R14, RZ, RZ, RZ ;  /* 0x000000ffff0e7224 */ /* 0x000fe400078e00ff */
[----:B------:R-:W-:-:S06]  /*4640*/  VIADD R15, R20, 0x7fe00000 ;  /* 0x7fe00000140f7836 */ /* 0x000fcc0000000000 */
[----:B------:R-:W-:-:S10]  /*4650*/  DMUL R16, R18, R14 ;  /* 0x0000000e12107228 */ /* 0x000fd40000000000 */
[----:B------:R-:W-:-:S13]  /*4660*/  FSETP.GTU.AND P0, PT, |R17|, 1.469367938527859385e-39, PT ;  /* 0x001000001100780b */ /* 0x000fda0003f0c200 */
[----:B------:R-:W-:Y:S05]  /*4670*/  @P0 BRA `(.L_x_50) ;  /* 0x0000000000940947 */ /* 0x000fea0003800000 */
[----:B------:R-:W-:-:S06]  /*4680*/  DFMA R22, R18, -R24, R22 ;  /* 0x800000181216722b */ /* 0x000fcc0000000016 */
[----:B------:R-:W-:-:S04]  /*4690*/  IMAD.MOV.U32 R22, RZ, RZ, RZ ;  /* 0x000000ffff167224 */ /* 0x000fc800078e00ff */
[C---:B------:R-:W-:Y:S02]  /*46a0*/  FSETP.NEU.AND P0, PT, R23.reuse, RZ, PT ;  /* 0x000000ff1700720b */ /* 0x040fe40003f0d000 */
[----:B------:R-:W-:-:S04]  /*46b0*/  LOP3.LUT R26, R23, 0x80000000, R27, 0x48, !PT ;  /* 0x80000000171a7812 */ /* 0x000fc800078e481b */
[----:B------:R-:W-:-:S07]  /*46c0*/  LOP3.LUT R23, R26, R15, RZ, 0xfc, !PT ;  /* 0x0000000f1a177212 */ /* 0x000fce00078efcff */
[----:B------:R-:W-:Y:S05]  /*46d0*/  @!P0 BRA `(.L_x_50) ;  /* 0x00000000007c8947 */ /* 0x000fea0003800000 */
[----:B------:R-:W-:Y:S02]  /*46e0*/  IMAD.MOV R15, RZ, RZ, -R20 ;  /* 0x000000ffff0f7224 */ /* 0x000fe400078e0a14 */
[----:B------:R-:W-:-:S06]  /*46f0*/  IMAD.MOV.U32 R14, RZ, RZ, RZ ;  /* 0x000000ffff0e7224 */ /* 0x000fcc00078e00ff */
[----:B------:R-:W-:Y:S02]  /*4700*/  DFMA R14, R16, -R14, R18 ;  /* 0x8000000e100e722b */ /* 0x000fe40000000012 */
[----:B------:R-:W-:-:S04]  /*4710*/  DMUL.RP R18, R18, R22 ;  /* 0x0000001612127228 */ /* 0x000fc80000008000 */
[----:B------:R-:W-:-:S04]  /*4720*/  IADD3 R14, PT, PT, -R20, -0x43300000, RZ ;  /* 0xbcd00000140e7810 */ /* 0x000fc80007ffe1ff */
[----:B------:R-:W-:Y:S02]  /*4730*/  FSETP.NEU.AND P0, PT, |R15|, R14, PT ;  /* 0x0000000e0f00720b */ /* 0x000fe40003f0d200 */
[----:B------:R-:W-:Y:S02]  /*4740*/  LOP3.LUT R15, R19, R26, RZ, 0x3c, !PT ;  /* 0x0000001a130f7212 */ /* 0x000fe400078e3cff */
[----:B------:R-:W-:Y:S02]  /*4750*/  FSEL R16, R18, R16, !P0 ;  /* 0x0000001012107208 */ /* 0x000fe40004000000 */
[----:B------:R-:W-:Y:S01]  /*4760*/  FSEL R17, R15, R17, !P0 ;  /* 0x000000110f117208 */ /* 0x000fe20004000000 */
[----:B------:R-:W-:Y:S06]  /*4770*/  BRA `(.L_x_50) ;  /* 0x0000000000547947 */ /* 0x000fec0003800000 */
.L_x_49:
[----:B------:R-:W-:-:S14]  /*4780*/  DSETP.NAN.AND P0, PT, R14, R14, PT ;  /* 0x0000000e0e00722a */ /* 0x000fdc0003f08000 */
[----:B------:R-:W-:Y:S05]  /*4790*/  @P0 BRA `(.L_x_51) ;  /* 0x0000000000440947 */ /* 0x000fea0003800000 */
[----:B------:R-:W-:-:S14]  /*47a0*/  DSETP.NAN.AND P0, PT, R26, R26, PT ;  /* 0x0000001a1a00722a */ /* 0x000fdc0003f08000 */
[----:B------:R-:W-:Y:S05]  /*47b0*/  @P0 BRA `(.L_x_52) ;  /* 0x0000000000300947 */ /* 0x000fea0003800000 */
[----:B------:R-:W-:Y:S01]  /*47c0*/  ISETP.NE.AND P0, PT, R20, R21, PT ;  /* 0x000000151400720c */ /* 0x000fe20003f05270 */
[----:B------:R-:W-:Y:S02]  /*47d0*/  IMAD.MOV.U32 R16, RZ, RZ, 0x0 ;  /* 0x00000000ff107424 */ /* 0x000fe400078e00ff */
[----:B------:R-:W-:-:S10]  /*47e0*/  IMAD.MOV.U32 R17, RZ, RZ, -0x80000 ;  /* 0xfff80000ff117424 */ /* 0x000fd400078e00ff */
[----:B------:R-:W-:Y:S05]  /*47f0*/  @!P0 BRA `(.L_x_50) ;  /* 0x0000000000348947 */ /* 0x000fea0003800000 */
[----:B------:R-:W-:Y:S02]  /*4800*/  ISETP.NE.AND P0, PT, R20, 0x7ff00000, PT ;  /* 0x7ff000001400780c */ /* 0x000fe40003f05270 */
[----:B------:R-:W-:Y:S02]  /*4810*/  LOP3.LUT R17, R15, 0x80000000, R27, 0x48, !PT ;  /* 0x800000000f117812 */ /* 0x000fe400078e481b */
[----:B------:R-:W-:-:S13]  /*4820*/  ISETP.EQ.OR P0, PT, R21, RZ, !P0 ;  /* 0x000000ff1500720c */ /* 0x000fda0004702670 */
[----:B------:R-:W-:Y:S01]  /*4830*/  @P0 LOP3.LUT R14, R17, 0x7ff00000, RZ, 0xfc, !PT ;  /* 0x7ff00000110e0812 */ /* 0x000fe200078efcff */
[----:B------:R-:W-:Y:S02]  /*4840*/  @!P0 IMAD.MOV.U32 R16, RZ, RZ, RZ ;  /* 0x000000ffff108224 */ /* 0x000fe400078e00ff */
[----:B------:R-:W-:Y:S02]  /*4850*/  @P0 IMAD.MOV.U32 R16, RZ, RZ, RZ ;  /* 0x000000ffff100224 */ /* 0x000fe400078e00ff */
[----:B------:R-:W-:Y:S01]  /*4860*/  @P0 IMAD.MOV.U32 R17, RZ, RZ, R14 ;  /* 0x000000ffff110224 */ /* 0x000fe200078e000e */
[----:B------:R-:W-:Y:S06]  /*4870*/  BRA `(.L_x_50) ;  /* 0x0000000000147947 */ /* 0x000fec0003800000 */
.L_x_52:
[----:B------:R-:W-:Y:S01]  /*4880*/  LOP3.LUT R17, R27, 0x80000, RZ, 0xfc, !PT ;  /* 0x000800001b117812 */ /* 0x000fe200078efcff */
[----:B------:R-:W-:Y:S01]  /*4890*/  IMAD.MOV.U32 R16, RZ, RZ, R26 ;  /* 0x000000ffff107224 */ /* 0x000fe200078e001a */
[----:B------:R-:W-:Y:S06]  /*48a0*/  BRA `(.L_x_50) ;  /* 0x0000000000087947 */ /* 0x000fec0003800000 */
.L_x_51:
[----:B------:R-:W-:Y:S01]  /*48b0*/  LOP3.LUT R17, R15, 0x80000, RZ, 0xfc, !PT ;  /* 0x000800000f117812 */ /* 0x000fe200078efcff */
[----:B------:R-:W-:-:S07]  /*48c0*/  IMAD.MOV.U32 R16, RZ, RZ, R14 ;  /* 0x000000ffff107224 */ /* 0x000fce00078e000e */
.L_x_50:
[----:B------:R-:W-:Y:S05]  /*48d0*/  BSYNC.RECONVERGENT B2 ;  /* 0x0000000000027941 */ /* 0x000fea0003800200 */
.L_x_48:
[----:B------:R-:W-:Y:S02]  /*48e0*/  IMAD.MOV.U32 R14, RZ, RZ, R10 ;  /* 0x000000ffff0e7224 */ /* 0x000fe400078e000a */
[----:B------:R-:W-:-:S04]  /*48f0*/  IMAD.MOV.U32 R15, RZ, RZ, 0x0 ;  /* 0x00000000ff0f7424 */ /* 0x000fc800078e00ff */
[----:B------:R-:W-:Y:S05]  /*4900*/  RET.REL.NODEC R14 `(chande_many_series_one_param_f32) ;  /* 0xffffffb40ebc7950 */ /* 0x000fea0003c3ffff */
.L_x_53:
[----:B------:R-:W-:-:S00]  /*4910*/  BRA `(.L_x_53) ;  /* 0xfffffffc00fc7947 */ /* 0x000fc0000383ffff */
[----:B------:R-:W-:-:S00]  /*4920*/  NOP ;  /* 0x0000000000007918 */ /* 0x000fc00000000000 */
        /* <DEDUP_REMOVED lines=13> */
.L_x_110:


//--------------------- .text.chande_batch_from_tr_f32 --------------------------
	.section	.text.chande_batch_from_tr_f32,"ax",@progbits
	.align	128
        .global         chande_batch_from_tr_f32
        .type           chande_batch_from_tr_f32,@function
        .size           chande_batch_from_tr_f32,(.L_x_111 - chande_batch_from_tr_f32)
        .other          chande_batch_from_tr_f32,@"STO_CUDA_ENTRY STV_DEFAULT"
chande_batch_from_tr_f32:
.text.chande_batch_from_tr_f32:
[----:B------:R-:W-:Y:S01]  /*0000*/  LDC R1, c[0x0][0x37c] ;  /* 0x0000df00ff017b82 */ /* 0x000fe20000000800 */
[----:B------:R-:W0:Y:S01]  /*0010*/  S2R R3, SR_CTAID.X ;  /* 0x0000000000037919 */ /* 0x000e220000002500 */
[----:B------:R-:W0:Y:S02]  /*0020*/  LDCU UR4, c[0x0][0x3c8] ;  /* 0x00007900ff0477ac */ /* 0x000e240008000800 */
[----:B0-----:R-:W-:-:S13]  /*0030*/  ISETP.GE.AND P0, PT, R3, UR4, PT ;  /* 0x0000000403007c0c */ /* 0x001fda000bf06270 */
[----:B------:R-:W-:Y:S05]  /*0040*/  @P0 EXIT ;  /* 0x000000000000094d */ /* 0x000fea0003800000 */
[----:B------:R-:W0:Y:S01]  /*0050*/  LDC.64 R4, c[0x0][0x398] ;  /* 0x0000e600ff047b82 */ /* 0x000e220000000a00 */
[----:B------:R-:W1:Y:S07]  /*0060*/  LDCU.64 UR6, c[0x0][0x358] ;  /* 0x00006b00ff0677ac */ /* 0x000e6e0008000a00 */
[----:B------:R-:W2:Y:S08]  /*0070*/  LDC.64 R6, c[0x0][0x3b8] ;  /* 0x0000ee00ff067b82 */ /* 0x000eb00000000a00 */
[----:B------:R-:W3:Y:S01]  /*0080*/  LDC.64 R8, c[0x0][0x3c0] ;  /* 0x0000f000ff087b82 */ /* 0x000ee20000000a00 */
[----:B0-----:R-:W-:-:S07]  /*0090*/  IMAD.WIDE.U32 R4, R3, 0x4, R4 ;  /* 0x0000000403047825 */ /* 0x001fce00078e0004 */
[----:B------:R-:W0:Y:S01]  /*00a0*/  LDC.64 R14, c[0x0][0x3b0] ;  /* 0x0000ec00ff0e7b82 */ /* 0x000e220000000a00 */
[----:B-1----:R-:W4:Y:S01]  /*00b0*/  LDG.E.CONSTANT R0, desc[UR6][R4.64] ;  /* 0x0000000604007981 */ /* 0x002f22000c1e9900 */
[----:B--2---:R-:W-:-:S05]  /*00c0*/  IMAD.WIDE.U32 R6, R3, 0x4, R6 ;  /* 0x0000000403067825 */ /* 0x004fca00078e0006 */
[----:B------:R-:W3:Y:S01]  /*00d0*/  LDG.E.CONSTANT R2, desc[UR6][R6.64] ;  /* 0x0000000606027981 */ /* 0x000ee2000c1e9900 */
[----:B----4-:R-:W-:Y:S02]  /*00e0*/  ISETP.GE.AND P0, PT, R0, 0x1, PT ;  /* 0x000000010000780c */ /* 0x010fe40003f06270 */
[----:B---3--:R-:W-:-:S04]  /*00f0*/  VIMNMX R11, PT, PT, R2, R9, !PT ;  /* 0x00000009020b7248 */ /* 0x008fc80007fe0100 */
[----:B------:R-:W-:-:S13]  /*0100*/  ISETP.GE.OR P0, PT, R11, R8, !P0 ;  /* 0x000000080b00720c */ /* 0x000fda0004706670 */
[----:B0-----:R-:W-:Y:S05]  /*0110*/  @P0 EXIT ;  /* 0x000000000000094d */ /* 0x001fea0003800000 */
[----:B------:R-:W0:Y:S01]  /*0120*/  LDC.64 R12, c[0x0][0x3a0] ;  /* 0x0000e800ff0c7b82 */ /* 0x000e220000000a00 */
[----:B------:R-:W-:-:S05]  /*0130*/  IMAD.WIDE.U32 R14, R3, 0x4, R14 ;  /* 0x00000004030e7825 */ /* 0x000fca00078e000e */
[----:B------:R-:W5:Y:S02]  /*0140*/  LDG.E.CONSTANT R4, desc[UR6][R14.64] ;  /* 0x000000060e047981 */ /* 0x000f64000c1e9900 */
[----:B------:R-:W1:Y:S01]  /*0150*/  LDC.64 R6, c[0x0][0x3a8] ;  /* 0x0000ea00ff067b82 */ /* 0x000e620000000a00 */
[----:B0-----:R-:W-:-:S05]  /*0160*/  IMAD.WIDE.U32 R12, R3, 0x4, R12 ;  /* 0x00000004030c7825 */ /* 0x001fca00078e000c */
[----:B------:R-:W5:Y:S01]  /*0170*/  LDG.E.CONSTANT R5, desc[UR6][R12.64] ;  /* 0x000000060c057981 */ /* 0x000f62000c1e9900 */
[----:B-1----:R-:W-:-:S06]  /*0180*/  IMAD.WIDE.U32 R6, R3, 0x4, R6 ;  /* 0x0000000403067825 */ /* 0x002fcc00078e0006 */
[----:B------:R0:W5:Y:S02]  /*0190*/  LDG.E.CONSTANT R6, desc[UR6][R6.64] ;  /* 0x0000000606067981 */ /* 0x000164000c1e9900 */
[----:B0-----:R-:W0:Y:S01]  /*01a0*/  S2R R7, SR_TID.X ;  /* 0x0000000000077919 */ /* 0x001e220000002100 */
[----:B------:R-:W1:Y:S01]  /*01b0*/  LDCU UR4, c[0x0][0x3c4] ;  /* 0x00007880ff0477ac */ /* 0x000e620008000800 */
[----:B------:R-:W-:Y:S01]  /*01c0*/  BSSY.RECONVERGENT B0, `(.L_x_54) ;  /* 0x000000e000007945 */ /* 0x000fe20003800200 */
[----:B-1----:R-:W-:Y:S01]  /*01d0*/  IMAD.U32 R10, RZ, RZ, UR4 ;  /* 0x00000004ff0a7e24 */ /* 0x002fe2000f8e00ff */
[C---:B0-----:R-:W-:Y:S02]  /*01e0*/  ISETP.GE.AND P0, PT, R7.reuse, R8, PT ;  /* 0x000000080700720c */ /* 0x041fe40003f06270 */
[----:B------:R-:W-:-:S11]  /*01f0*/  ISETP.NE.AND P1, PT, R7, RZ, PT ;  /* 0x000000ff0700720c */ /* 0x000fd60003f25270 */
[----:B------:R-:W-:Y:S05]  /*0200*/  @P0 BRA `(.L_x_55) ;  /* 0x0000000000240947 */ /* 0x000fea0003800000 */
[----:B------:R-:W0:Y:S01]  /*0210*/  LDC R16, c[0x0][0x360] ;  /* 0x0000d800ff107b82 */ /* 0x000e220000000800 */
[----:B------:R-:W-:-:S07]  /*0220*/  IMAD.MOV.U32 R11, RZ, RZ, 0x7fc00000 ;  /* 0x7fc00000ff0b7424 */ /* 0x000fce00078e00ff */
[----:B------:R-:W1:Y:S02]  /*0230*/  LDC.64 R12, c[0x0][0x3d0] ;  /* 0x0000f400ff0c7b82 */ /* 0x000e640000000a00 */
.L_x_56:
[--C-:B--2---:R-:W-:Y:S02]  /*0240*/  IMAD R15, R3, R8, R7.reuse ;  /* 0x00000008030f7224 */ /* 0x104fe400078e0207 */
[----:B0-----:R-:W-:Y:S02]  /*0250*/  IMAD.IADD R7, R16, 0x1, R7 ;  /* 0x0000000110077824 */ /* 0x001fe400078e0207 */
[----:B-1----:R-:W-:-:S03]  /*0260*/  IMAD.WIDE R14, R15, 0x4, R12 ;  /* 0x000000040f0e7825 */ /* 0x002fc600078e020c */
[----:B------:R-:W-:Y:S02]  /*0270*/  ISETP.GE.AND P0, PT, R7, R8, PT ;  /* 0x000000080700720c */ /* 0x000fe40003f06270 */
[----:B------:R2:W-:Y:S11]  /*0280*/  STG.E desc[UR6][R14.64], R11 ;  /* 0x0000000b0e007986 */ /* 0x0005f6000c101906 */
[----:B------:R-:W-:Y:S05]  /*0290*/  @!P0 BRA `(.L_x_56) ;  /* 0xfffffffc00e88947 */ /* 0x000fea000383ffff */
.L_x_55:
[----:B------:R-:W-:Y:S05]  /*02a0*/  BSYNC.RECONVERGENT B0 ;  /* 0x0000000000007941 */ /* 0x000fea0003800200 */
.L_x_54:
[----:B------:R-:W-:Y:S06]  /*02b0*/  BAR.SYNC.DEFER_BLOCKING 0x0 ;  /* 0x0000000000007b1d */ /* 0x000fec0000010000 */
[----:B------:R-:W-:Y:S05]  /*02c0*/  @P1 EXIT ;  /* 0x000000000000194d */ /* 0x000fea0003800000 */
[----:B------:R-:W-:Y:S01]  /*02d0*/  VIADD R7, R9, 0x1 ;  /* 0x0000000109077836 */ /* 0x000fe20000000000 */
[----:B--2---:R-:W-:-:S04]  /*02e0*/  CS2R R14, SRZ ;  /* 0x00000000000e7805 */ /* 0x004fc8000001ff00 */
[----:B------:R-:W-:-:S05]  /*02f0*/  VIADDMNMX R12, R0, R9, R7, !PT ;  /* 0x00000009000c7246 */ /* 0x000fca0007800107 */
[----:B------:R-:W-:Y:S02]  /*0300*/  IMAD.IADD R8, R12, 0x1, -R9 ;  /* 0x000000010c087824 */ /* 0x000fe400078e0a09 */
[----:B------:R-:W-:-:S03]  /*0310*/  IMAD.IADD R12, R9, 0x1, -R12 ;  /* 0x00000001090c7824 */ /* 0x000fc600078e0a0c */
[----:B------:R-:W-:Y:S02]  /*0320*/  LOP3.LUT R9, R8, 0xf, RZ, 0xc0, !PT ;  /* 0x0000000f08097812 */ /* 0x000fe400078ec0ff */
[----:B------:R-:W-:Y:S02]  /*0330*/  ISETP.GT.U32.AND P0, PT, R12, -0x10, PT ;  /* 0xfffffff00c00780c */ /* 0x000fe40003f04070 */
[----:B------:R-:W-:-:S11]  /*0340*/  ISETP.NE.AND P1, PT, R9, RZ, PT ;  /* 0x000000ff0900720c */ /* 0x000fd60003f25270 */
[----:B------:R-:W-:Y:S05]  /*0350*/  @P0 BRA `(.L_x_57) ;  /* 0x0000000000e40947 */ /* 0x000fea0003800000 */
[----:B------:R-:W-:Y:S02]  /*0360*/  LOP3.LUT R7, R8, 0xfffffff0, RZ, 0xc0, !PT ;  /* 0xfffffff008077812 */ /* 0x000fe400078ec0ff */
[----:B------:R-:W-:Y:S01]  /*0370*/  CS2R R14, SRZ ;  /* 0x00000000000e7805 */ /* 0x000fe2000001ff00 */
[----:B------:R-:W-:-:S06]  /*0380*/  UMOV UR4, URZ ;  /* 0x000000ff00047c82 */ /* 0x000fcc0008000000 */
.L_x_58:
[----:B------:R-:W0:Y:S02]  /*0390*/  LDC.64 R12, c[0x0][0x390] ;  /* 0x0000e400ff0c7b82 */ /* 0x000e240000000a00 */
[----:B0-----:R-:W-:-:S05]  /*03a0*/  IMAD.WIDE R12, R10, 0x4, R12 ;  /* 0x000000040a0c7825 */ /* 0x001fca00078e020c */
[----:B------:R-:W2:Y:S04]  /*03b0*/  LDG.E.CONSTANT R26, desc[UR6][R12.64] ;  /* 0x000000060c1a7981 */ /* 0x000ea8000c1e9900 */
[----:B------:R-:W3:Y:S04]  /*03c0*/  LDG.E.CONSTANT R28, desc[UR6][R12.64+0x4] ;  /* 0x000004060c1c7981 */ /* 0x000ee8000c1e9900 */
[----:B------:R-:W4:Y:S04]  /*03d0*/  LDG.E.CONSTANT R20, desc[UR6][R12.64+0x8] ;  /* 0x000008060c147981 */ /* 0x000f28000c1e9900 */
[----:B------:R-:W4:Y:S04]  /*03e0*/  LDG.E.CONSTANT R29, desc[UR6][R12.64+0xc] ;  /* 0x00000c060c1d7981 */ /* 0x000f28000c1e9900 */
[----:B------:R-:W4:Y:S04]  /*03f0*/  LDG.E.CONSTANT R27, desc[UR6][R12.64+0x10] ;  /* 0x000010060c1b7981 */ /* 0x000f28000c1e9900 */
[----:B------:R-:W4:Y:S04]  /*0400*/  LDG.E.CONSTANT R25, desc[UR6][R12.64+0x14] ;  /* 0x000014060c197981 */ /* 0x000f28000c1e9900 */
[----:B------:R-:W4:Y:S04]  /*0410*/  LDG.E.CONSTANT R11, desc[UR6][R12.64+0x18] ;  /* 0x000018060c0b7981 */ /* 0x000f28000c1e9900 */
[----:B------:R-:W4:Y:S04]  /*0420*/  LDG.E.CONSTANT R24, desc[UR6][R12.64+0x1c] ;  /* 0x00001c060c187981 */ /* 0x000f28000c1e9900 */
[----:B------:R-:W4:Y:S04]  /*0430*/  LDG.E.CONSTANT R23, desc[UR6][R12.64+0x20] ;  /* 0x000020060c177981 */ /* 0x000f28000c1e9900 */
[----:B------:R-:W4:Y:S04]  /*0440*/  LDG.E.CONSTANT R22, desc[UR6][R12.64+0x24] ;  /* 0x000024060c167981 */ /* 0x000f28000c1e9900 */
[----:B------:R-:W4:Y:S01]  /*0450*/  LDG.E.CONSTANT R21, desc[UR6][R12.64+0x28] ;  /* 0x000028060c157981 */ /* 0x000f22000c1e9900 */
[----:B--2---:R0:W1:Y:S08]  /*0460*/  F2F.F64.F32 R18, R26 ;  /* 0x0000001a00127310 */ /* 0x0040700000201800 */
[----:B---3--:R2:W3:Y:S01]  /*0470*/  F2F.F64.F32 R16, R28 ;  /* 0x0000001c00107310 */ /* 0x0084e20000201800 */
[----:B0-----:R-:W3:Y:S01]  /*0480*/  LDG.E.CONSTANT R26, desc[UR6][R12.64+0x38] ;  /* 0x000038060c1a7981 */ /* 0x001ee2000c1e9900 */
[----:B-1----:R-:W-:-:S03]  /*0490*/  DADD R18, R18, R14 ;  /* 0x0000000012127229 */ /* 0x002fc6000000000e */
[----:B--2---:R-:W2:Y:S03]  /*04a0*/  LDG.E.CONSTANT R28, desc[UR6][R12.64+0x3c] ;  /* 0x00003c060c1c7981 */ /* 0x004ea6000c1e9900 */
[----:B----4-:R0:W1:Y:S02]  /*04b0*/  F2F.F64.F32 R14, R20 ;  /* 0x00000014000e7310 */ /* 0x0100640000201800 */
[----:B0-----:R-:W4:Y:S01]  /*04c0*/  LDG.E.CONSTANT R20, desc[UR6][R12.64+0x2c] ;  /* 0x00002c060c147981 */ /* 0x001f22000c1e9900 */
[----:B---3--:R-:W-:-:S03]  /*04d0*/  DADD R16, R18, R16 ;  /* 0x0000000012107229 */ /* 0x008fc60000000010 */
[----:B------:R-:W3:Y:S04]  /*04e0*/  LDG.E.CONSTANT R19, desc[UR6][R12.64+0x30] ;  /* 0x000030060c137981 */ /* 0x000ee8000c1e9900 */
[----:B------:R0:W2:Y:S01]  /*04f0*/  LDG.E.CONSTANT R18, desc[UR6][R12.64+0x34] ;  /* 0x000034060c127981 */ /* 0x0000a2000c1e9900 */
[----:B-1----:R-:W-:Y:S02]  /*0500*/  DADD R14, R16, R14 ;  /* 0x00000000100e7229 */ /* 0x002fe4000000000e */
[----:B------:R-:W1:Y:S06]  /*0510*/  F2F.F64.F32 R16, R29 ;  /* 0x0000001d00107310 */ /* 0x000e6c0000201800 */
[----:B-1----:R-:W-:-:S02]  /*0520*/  DADD R14, R14, R16 ;  /* 0x000000000e0e7229 */ /* 0x002fc40000000010 */
[----:B------:R-:W1:Y:S06]  /*0530*/  F2F.F64.F32 R16, R27 ;  /* 0x0000001b00107310 */ /* 0x000e6c0000201800 */
[----:B-1----:R-:W-:Y:S02]  /*0540*/  DADD R14, R14, R16 ;  /* 0x000000000e0e7229 */ /* 0x002fe40000000010 */
[----:B------:R-:W1:Y:S08]  /*0550*/  F2F.F64.F32 R16, R25 ;  /* 0x0000001900107310 */ /* 0x000e700000201800 */
[----:B0-----:R-:W0:Y:S01]  /*0560*/  F2F.F64.F32 R12, R11 ;  /* 0x0000000b000c7310 */ /* 0x001e220000201800 */
[----:B-1----:R-:W-:-:S07]  /*0570*/  DADD R14, R14, R16 ;  /* 0x000000000e0e7229 */ /* 0x002fce0000000010 */
[----:B------:R-:W1:Y:S01]  /*0580*/  F2F.F64.F32 R16, R24 ;  /* 0x0000001800107310 */ /* 0x000e620000201800 */
[----:B0-----:R-:W-:-:S07]  /*0590*/  DADD R14, R14, R12 ;  /* 0x000000000e0e7229 */ /* 0x001fce000000000c */
[----:B------:R-:W0:Y:S01]  /*05a0*/  F2F.F64.F32 R12, R23 ;  /* 0x00000017000c7310 */ /* 0x000e220000201800 */
[----:B-1----:R-:W-:-:S07]  /*05b0*/  DADD R14, R14, R16 ;  /* 0x000000000e0e7229 */ /* 0x002fce0000000010 */
[----:B------:R-:W1:Y:S01]  /*05c0*/  F2F.F64.F32 R16, R22 ;  /* 0x0000001600107310 */ /* 0x000e620000201800 */
[----:B0-----:R-:W-:-:S07]  /*05d0*/  DADD R12, R14, R12 ;  /* 0x000000000e0c7229 */ /* 0x001fce000000000c */
[----:B------:R-:W0:Y:S01]  /*05e0*/  F2F.F64.F32 R14, R21 ;  /* 0x00000015000e7310 */ /* 0x000e220000201800 */
[----:B-1----:R-:W-:-:S08]  /*05f0*/  DADD R12, R12, R16 ;  /* 0x000000000c0c7229 */ /* 0x002fd00000000010 */
[----:B0-----:R-:W-:Y:S01]  /*0600*/  DADD R12, R12, R14 ;  /* 0x000000000c0c7229 */ /* 0x001fe2000000000e */
[----:B------:R-:W-:-:S06]  /*0610*/  UIADD3 UR4, UPT, UPT, UR4, 0x10, URZ ;  /* 0x0000001004047890 */ /* 0x000fcc000fffe0ff */
[----:B------:R-:W-:Y:S01]  /*0620*/  ISETP.NE.AND P0, PT, R7, UR4, PT ;  /* 0x0000000407007c0c */ /* 0x000fe2000bf05270 */
[----:B------:R-:W-:Y:S01]  /*0630*/  VIADD R10, R10, 0x10 ;  /* 0x000000100a0a7836 */ /* 0x000fe20000000000 */
[----:B----4-:R-:W0:Y:S08]  /*0640*/  F2F.F64.F32 R16, R20 ;  /* 0x0000001400107310 */ /* 0x010e300000201800 */
[----:B---3--:R-:W1:Y:S01]  /*0650*/  F2F.F64.F32 R14, R19 ;  /* 0x00000013000e7310 */ /* 0x008e620000201800 */
[----:B0-----:R-:W-:-:S07]  /*0660*/  DADD R12, R12, R16 ;  /* 0x000000000c0c7229 */ /* 0x001fce0000000010 */
[----:B--2---:R-:W0:Y:S01]  /*0670*/  F2F.F64.F32 R16, R18 ;  /* 0x0000001200107310 */ /* 0x004e220000201800 */
[----:B-1----:R-:W-:-:S07]  /*0680*/  DADD R12, R12, R14 ;  /* 0x000000000c0c7229 */ /* 0x002fce000000000e */
[----:B------:R-:W1:Y:S01]  /*0690*/  F2F.F64.F32 R26, R26 ;  /* 0x0000001a001a7310 */ /* 0x000e620000201800 */
[----:B0-----:R-:W-:-:S07]  /*06a0*/  DADD R12, R12, R16 ;  /* 0x000000000c0c7229 */ /* 0x001fce0000000010 */
[----:B------:R-:W0:Y:S01]  /*06b0*/  F2F.F64.F32 R28, R28 ;  /* 0x0000001c001c7310 */ /* 0x000e220000201800 */
[----:B-1----:R-:W-:-:S08]  /*06c0*/  DADD R12, R12, R26 ;  /* 0x000000000c0c7229 */ /* 0x002fd0000000001a */
[----:B0-----:R-:W-:Y:S01]  /*06d0*/  DADD R14, R12, R28 ;  /* 0x000000000c0e7229 */ /* 0x001fe2000000001c */
[----:B------:R-:W-:Y:S10]  /*06e0*/  @P0 BRA `(.L_x_58) ;  /* 0xfffffffc00280947 */ /* 0x000ff4000383ffff */
.L_x_57:
[----:B------:R-:W-:Y:S01]  /*06f0*/  IMAD.MOV.U32 R7, RZ, RZ, R2 ;  /* 0x000000ffff077224 */ /* 0x000fe200078e0002 */
[----:B------:R-:W-:Y:S06]  /*0700*/  @!P1 BRA `(.L_x_59) ;  /* 0x0000000000f89947 */ /* 0x000fec0003800000 */
[----:B------:R-:W-:Y:S02]  /*0710*/  ISETP.GE.U32.AND P0, PT, R9, 0x8, PT ;  /* 0x000000080900780c */ /* 0x000fe40003f06070 */
[----:B------:R-:W-:-:S04]  /*0720*/  LOP3.LUT R2, R8, 0x7, RZ, 0xc0, !PT ;  /* 0x0000000708027812 */ /* 0x000fc800078ec0ff */
[----:B------:R-:W-:-:S07]  /*0730*/  ISETP.NE.AND P1, PT, R2, RZ, PT ;  /* 0x000000ff0200720c */ /* 0x000fce0003f25270 */
[----:B------:R-:W-:Y:S06]  /*0740*/  @!P0 BRA `(.L_x_60) ;  /* 0x00000000006c8947 */ /* 0x000fec0003800000 */
        /* <DEDUP_REMOVED lines=9> */
[----:B------:R-:W4:Y:S01]  /*07e0*/  LDG.E.CONSTANT R9, desc[UR6][R20.64+0x1c] ;  /* 0x00001c0614097981 */ /* 0x000f22000c1e9900 */
[----:B------:R-:W-:Y:S01]  /*07f0*/  VIADD R10, R10, 0x8 ;  /* 0x000000080a0a7836 */ /* 0x000fe20000000000 */
[----:B--2---:R-:W0:Y:S08]  /*0800*/  F2F.F64.F32 R16, R23 ;  /* 0x0000001700107310 */ /* 0x004e300000201800 */
[----:B---3--:R-:W1:Y:S01]  /*0810*/  F2F.F64.F32 R12, R24 ;  /* 0x00000018000c7310 */ /* 0x008e620000201800 */
[----:B0-----:R-:W-:-:S07]  /*0820*/  DADD R16, R14, R16 ;  /* 0x000000000e107229 */ /* 0x001fce0000000010 */
[----:B----4-:R-:W0:Y:S01]  /*0830*/  F2F.F64.F32 R14, R25 ;  /* 0x00000019000e7310 */ /* 0x010e220000201800 */
        /* <DEDUP_REMOVED lines=8> */
[----:B-1----:R-:W-:-:S07]  /*08c0*/  DADD R14, R16, R14 ;  /* 0x00000000100e7229 */ /* 0x002fce000000000e */
[----:B------:R-:W1:Y:S01]  /*08d0*/  F2F.F64.F32 R16, R9 ;  /* 0x0000000900107310 */ /* 0x000e620000201800 */
[----:B0-----:R-:W-:-:S08]  /*08e0*/  DADD R14, R14, R12 ;  /* 0x000000000e0e7229 */ /* 0x001fd0000000000c */
[----:B-1----:R-:W-:-:S11]  /*08f0*/  DADD R14, R14, R16 ;  /* 0x000000000e0e7229 */ /* 0x002fd60000000010 */
.L_x_60:
[----:B------:R-:W-:Y:S05]  /*0900*/  @!P1 BRA `(.L_x_59) ;  /* 0x0000000000789947 */ /* 0x000fea0003800000 */
        /* <DEDUP_REMOVED lines=17> */
[----:B0-----:R-:W-:-:S08]  /*0a20*/  DADD R14, R12, R14 ;  /* 0x000000000c0e7229 */ /* 0x001fd0000000000e */
[----:B-1----:R-:W-:-:S11]  /*0a30*/  DADD R14, R14, R18 ;  /* 0x000000000e0e7229 */ /* 0x002fd60000000012 */
.L_x_61:
[----:B------:R-:W-:Y:S05]  /*0a40*/  @!P1 BRA `(.L_x_59) ;  /* 0x0000000000289947 */ /* 0x000fea0003800000 */
[----:B------:R-:W0:Y:S01]  /*0a50*/  LDC.64 R12, c[0x0][0x390] ;  /* 0x0000e400ff0c7b82 */ /* 0x000e220000000a00 */
[----:B------:R-:W-:-:S05]  /*0a60*/  UMOV UR4, URZ ;  /* 0x000000ff00047c82 */ /* 0x000fca0008000000 */
.L_x_62:
[----:B0-----:R-:W-:-:S06]  /*0a70*/  IMAD.WIDE R16, R10, 0x4, R12 ;  /* 0x000000040a107825 */ /* 0x001fcc00078e020c */
[----:B------:R-:W2:Y:S01]  /*0a80*/  LDG.E.CONSTANT R16, desc[UR6][R16.64] ;  /* 0x0000000610107981 */ /* 0x000ea2000c1e9900 */
[----:B------:R-:W-:Y:S01]  /*0a90*/  UIADD3 UR4, UPT, UPT, UR4, 0x1, URZ ;  /* 0x0000000104047890 */ /* 0x000fe2000fffe0ff */
[----:B------:R-:W-:-:S05]  /*0aa0*/  VIADD R10, R10, 0x1 ;  /* 0x000000010a0a7836 */ /* 0x000fca0000000000 */
[----:B------:R-:W-:Y:S01]  /*0ab0*/  ISETP.NE.AND P0, PT, R8, UR4, PT ;  /* 0x0000000408007c0c */ /* 0x000fe2000bf05270 */
[----:B--2---:R-:W0:Y:S02]  /*0ac0*/  F2F.F64.F32 R18, R16 ;  /* 0x0000001000127310 */ /* 0x004e240000201800 */
[----:B0-----:R-:W-:-:S10]  /*0ad0*/  DADD R14, R18, R14 ;  /* 0x00000000120e7229 */ /* 0x001fd4000000000e */
[----:B------:R-:W-:Y:S05]  /*0ae0*/  @P0 BRA `(.L_x_62) ;  /* 0xfffffffc00e00947 */ /* 0x000fea000383ffff */
.L_x_59:
[----:B------:R-:W0:Y:S01]  /*0af0*/  I2F.F64.U32 R12, R0 ;  /* 0x00000000000c7312 */ /* 0x000e220000201800 */
[----:B------:R-:W-:Y:S01]  /*0b00*/  IMAD.MOV.U32 R8, RZ, RZ, 0x1 ;  /* 0x00000001ff087424 */ /* 0x000fe200078e00ff */
[----:B------:R-:W-:-:S06]  /*0b10*/  FSETP.GEU.AND P1, PT, |R15|, 6.5827683646048100446e-37, PT ;  /* 0x036000000f00780b */ /* 0x000fcc0003f2e200 */
[----:B0-----:R-:W0:Y:S02]  /*0b20*/  MUFU.RCP64H R9, R13 ;  /* 0x0000000d00097308 */ /* 0x001e240000001800 */
[----:B0-----:R-:W-:-:S08]  /*0b30*/  DFMA R10, -R12, R8, 1 ;  /* 0x3ff000000c0a742b */ /* 0x001fd00000000108 */
[----:B------:R-:W-:-:S08]  /*0b40*/  DFMA R10, R10, R10, R10 ;  /* 0x0000000a0a0a722b */ /* 0x000fd0000000000a */
[----:B------:R-:W-:-:S08]  /*0b50*/  DFMA R10, R8, R10, R8 ;  /* 0x0000000a080a722b */ /* 0x000fd00000000008 */
[----:B------:R-:W-:-:S08]  /*0b60*/  DFMA R8, -R12, R10, 1 ;  /* 0x3ff000000c08742b */ /* 0x000fd0000000010a */
[----:B------:R-:W-:-:S08]  /*0b70*/  DFMA R8, R10, R8, R10 ;  /* 0x000000080a08722b */ /* 0x000fd0000000000a */
[----:B------:R-:W-:-:S08]  /*0b80*/  DMUL R10, R8, R14 ;  /* 0x0000000e080a7228 */ /* 0x000fd00000000000 */
[----:B------:R-:W-:-:S08]  /*0b90*/  DFMA R16, -R12, R10, R14 ;  /* 0x0000000a0c10722b */ /* 0x000fd0000000010e */
[----:B------:R-:W-:-:S10]  /*0ba0*/  DFMA R8, R8, R16, R10 ;  /* 0x000000100808722b */ /* 0x000fd4000000000a */
[----:B------:R-:W-:-:S05]  /*0bb0*/  FFMA R2, RZ, R13, R9 ;  /* 0x0000000dff027223 */ /* 0x000fca0000000009 */
[----:B------:R-:W-:-:S13]  /*0bc0*/  FSETP.GT.AND P0, PT, |R2|, 1.469367938527859385e-39, PT ;  /* 0x001000000200780b */ /* 0x000fda0003f04200 */
[----:B------:R-:W-:Y:S05]  /*0bd0*/  @P0 BRA P1, `(.L_x_63) ;  /* 0x0000000000080947 */ /* 0x000fea0000800000 */
[----:B------:R-:W-:-:S07]  /*0be0*/  MOV R24, 0xc00 ;  /* 0x00000c0000187802 */ /* 0x000fce0000000f00 */
[----:B-----5:R-:W-:Y:S05]  /*0bf0*/  CALL.REL.NOINC `($__internal_1_$__cuda_sm20_div_rn_f64_full) ;  /* 0x0000001400047944 */ /* 0x020fea0003c00000 */
.L_x_63:
[----:B------:R-:W-:Y:S01]  /*0c00*/  IADD3 R15, PT, PT, R7, 0x1, -R0 ;  /* 0x00000001070f7810 */ /* 0x000fe20007ffe800 */
[----:B------:R-:W-:Y:S01]  /*0c10*/  IMAD.MOV.U32 R2, RZ, RZ, 0x7f7fffff ;  /* 0x7f7fffffff027424 */ /* 0x000fe200078e00ff */
[----:B-----5:R-:W-:Y:S02]  /*0c20*/  ISETP.NE.AND P0, PT, R6, RZ, PT ;  /* 0x000000ff0600720c */ /* 0x020fe40003f05270 */
[----:B------:R-:W-:Y:S02]  /*0c30*/  ISETP.GT.AND P1, PT, R15, R7, PT ;  /* 0x000000070f00720c */ /* 0x000fe40003f24270 */
[----:B------:R-:W-:-:S05]  /*0c40*/  FSEL R2, R2, -3.40282346638528859812e+38, !P0 ;  /* 0xff7fffff02027808 */ /* 0x000fca0004000000 */
[----:B------:R-:W-:-:S06]  /*0c50*/  IMAD.MOV.U32 R14, RZ, RZ, R2 ;  /* 0x000000ffff0e7224 */ /* 0x000fcc00078e0002 */
[----:B------:R-:W-:Y:S05]  /*0c60*/  @P1 BRA `(.L_x_64) ;  /* 0x0000000800201947 */ /* 0x000fea0003800000 */
[C---:B------:R-:W-:Y:S01]  /*0c70*/  VIADD R10, R0.reuse, 0xffffffff ;  /* 0xffffffff000a7836 */ /* 0x040fe20000000000 */
[----:B------:R-:W-:Y:S01]  /*0c80*/  LOP3.LUT R24, R0, 0x7, RZ, 0xc0, !PT ;  /* 0x0000000700187812 */ /* 0x000fe200078ec0ff */
[----:B------:R-:W-:-:S03]  /*0c90*/  IMAD.MOV.U32 R14, RZ, RZ, R2 ;  /* 0x000000ffff0e7224 */ /* 0x000fc600078e0002 */
[----:B------:R-:W-:Y:S02]  /*0ca0*/  ISETP.GE.U32.AND P2, PT, R10, 0x7, PT ;  /* 0x000000070a00780c */ /* 0x000fe40003f46070 */
[----:B------:R-:W-:-:S11]  /*0cb0*/  ISETP.NE.AND P1, PT, R24, RZ, PT ;  /* 0x000000ff1800720c */ /* 0x000fd60003f25270 */
[----:B------:R-:W-:Y:S05]  /*0cc0*/  @!P2 BRA `(.L_x_65) ;  /* 0x0000000000eca947 */ /* 0x000fea0003800000 */
[----:B------:R-:W-:Y:S01]  /*0cd0*/  LOP3.LUT R25, R0, 0x7ffffff8, RZ, 0xc0, !PT ;  /* 0x7ffffff800197812 */ /* 0x000fe200078ec0ff */
[----:B------:R-:W-:Y:S01]  /*0ce0*/  IMAD.MOV.U32 R14, RZ, RZ, R2 ;  /* 0x000000ffff0e7224 */ /* 0x000fe200078e0002 */
[----:B------:R-:W-:-:S06]  /*0cf0*/  UMOV UR4, URZ ;  /* 0x000000ff00047c82 */ /* 0x000fcc0008000000 */
.L_x_66:
[----:B------:R-:W0:Y:S08]  /*0d00*/  LDC.64 R10, c[0x0][0x380] ;  /* 0x0000e000ff0a7b82 */ /* 0x000e300000000a00 */
[----:B------:R-:W1:Y:S01]  /*0d10*/  LDC.64 R12, c[0x0][0x388] ;  /* 0x0000e200ff0c7b82 */ /* 0x000e620000000a00 */
[----:B0-----:R-:W-:-:S05]  /*0d20*/  IMAD.WIDE R10, R15, 0x4, R10 ;  /* 0x000000040f0a7825 */ /* 0x001fca00078e020a */
[----:B------:R-:W2:Y:S04]  /*0d30*/  @P0 LDG.E.CONSTANT R23, desc[UR6][R10.64] ;  /* 0x000000060a170981 */ /* 0x000ea8000c1e9900 */
[----:B------:R-:W3:Y:S04]  /*0d40*/  @P0 LDG.E.CONSTANT R22, desc[UR6][R10.64+0x4] ;  /* 0x000004060a160981 */ /* 0x000ee8000c1e9900 */
[----:B------:R-:W4:Y:S04]  /*0d50*/  @P0 LDG.E.CONSTANT R20, desc[UR6][R10.64+0x8] ;  /* 0x000008060a140981 */ /* 0x000f28000c1e9900 */
[----:B------:R-:W5:Y:S04]  /*0d60*/  @P0 LDG.E.CONSTANT R19, desc[UR6][R10.64+0xc] ;  /* 0x00000c060a130981 */ /* 0x000f68000c1e9900 */
[----:B------:R-:W5:Y:S04]  /*0d70*/  @P0 LDG.E.CONSTANT R18, desc[UR6][R10.64+0x10] ;  /* 0x000010060a120981 */ /* 0x000f68000c1e9900 */
[----:B------:R-:W5:Y:S04]  /*0d80*/  @P0 LDG.E.CONSTANT R17, desc[UR6][R10.64+0x14] ;  /* 0x000014060a110981 */ /* 0x000f68000c1e9900 */
[----:B------:R-:W5:Y:S04]  /*0d90*/  @P0 LDG.E.CONSTANT R16, desc[UR6][R10.64+0x18] ;  /* 0x000018060a100981 */ /* 0x000f68000c1e9900 */
[----:B------:R0:W5:Y:S01]  /*0da0*/  @P0 LDG.E.CONSTANT R21, desc[UR6][R10.64+0x1c] ;  /* 0x00001c060a150981 */ /* 0x000162000c1e9900 */
[----:B-1----:R-:W-:-:S05]  /*0db0*/  IMAD.WIDE R12, R15, 0x4, R12 ;  /* 0x000000040f0c7825 */ /* 0x002fca00078e020c */
[----:B------:R-:W2:Y:S04]  /*0dc0*/  @!P0 LDG.E.CONSTANT R23, desc[UR6][R12.64] ;  /* 0x000000060c178981 */ /* 0x000ea8000c1e9900 */
[----:B------:R-:W3:Y:S04]  /*0dd0*/  @!P0 LDG.E.CONSTANT R22, desc[UR6][R12.64+0x4] ;  /* 0x000004060c168981 */ /* 0x000ee8000c1e9900 */
[----:B------:R-:W4:Y:S04]  /*0de0*/  @!P0 LDG.E.CONSTANT R20, desc[UR6][R12.64+0x8] ;  /* 0x000008060c148981 */ /* 0x000f28000c1e9900 */
[----:B------:R-:W5:Y:S04]  /*0df0*/  @!P0 LDG.E.CONSTANT R19, desc[UR6][R12.64+0xc] ;  /* 0x00000c060c138981 */ /* 0x000f68000c1e9900 */
[----:B------:R-:W5:Y:S04]  /*0e00*/  @!P0 LDG.E.CONSTANT R18, desc[UR6][R12.64+0x10] ;  /* 0x000010060c128981 */ /* 0x000f68000c1e9900 */
[----:B------:R-:W5:Y:S04]  /*0e10*/  @!P0 LDG.E.CONSTANT R17, desc[UR6][R12.64+0x14] ;  /* 0x000014060c118981 */ /* 0x000f68000c1e9900 */
[----:B------:R-:W5:Y:S04]  /*0e20*/  @!P0 LDG.E.CONSTANT R16, desc[UR6][R12.64+0x18] ;  /* 0x000018060c108981 */ /* 0x000f68000c1e9900 */
[----:B------:R-:W5:Y:S01]  /*0e30*/  @!P0 LDG.E.CONSTANT R21, desc[UR6][R12.64+0x1c] ;  /* 0x00001c060c158981 */ /* 0x000f62000c1e9900 */
[----:B------:R-:W-:Y:S01]  /*0e40*/  UIADD3 UR4, UPT, UPT, UR4, 0x8, URZ ;  /* 0x0000000804047890 */ /* 0x000fe2000fffe0ff */
[----:B------:R-:W-:-:S05]  /*0e50*/  VIADD R15, R15, 0x8 ;  /* 0x000000080f0f7836 */ /* 0x000fca0000000000 */
[----:B------:R-:W-:Y:S02]  /*0e60*/  ISETP.NE.AND P4, PT, R25, UR4, PT ;  /* 0x0000000419007c0c */ /* 0x000fe4000bf85270 */
[CC--:B--2---:R-:W-:Y:S02]  /*0e70*/  FSETP.GT.AND P2, PT, R23.reuse, R14.reuse, PT ;  /* 0x0000000e1700720b */ /* 0x0c4fe40003f44000 */
[CC--:B------:R-:W-:Y:S02]  /*0e80*/  FSETP.GEU.AND P3, PT, R23.reuse, R14.reuse, PT ;  /* 0x0000000e1700720b */ /* 0x0c0fe40003f6e000 */
[CC--:B0-----:R-:W-:Y:S02]  /*0e90*/  FSEL R11, R23.reuse, R14.reuse, P2 ;  /* 0x0000000e170b7208 */ /* 0x0c1fe40001000000 */
[----:B------:R-:W-:-:S04]  /*0ea0*/  @!P0 FSEL R11, R23, R14, !P3 ;  /* 0x0000000e170b8208 */ /* 0x000fc80005800000 */
[CC--:B---3--:R-:W-:Y:S02]  /*0eb0*/  FSETP.GT.AND P2, PT, R22.reuse, R11.reuse, PT ;  /* 0x0000000b1600720b */ /* 0x0c8fe40003f44000 */
[CC--:B------:R-:W-:Y:S02]  /*0ec0*/  FSETP.GEU.AND P3, PT, R22.reuse, R11.reuse, PT ;  /* 0x0000000b1600720b */ /* 0x0c0fe40003f6e000 */
[CC--:B------:R-:W-:Y:S02]  /*0ed0*/  FSEL R23, R22.reuse, R11.reuse, P2 ;  /* 0x0000000b16177208 */ /* 0x0c0fe40001000000 */
[----:B------:R-:W-:-:S04]  /*0ee0*/  @!P0 FSEL R23, R22, R11, !P3 ;  /* 0x0000000b16178208 */ /* 0x000fc80005800000 */
[CC--:B----4-:R-:W-:Y:S02]  /*0ef0*/  FSETP.GT.AND P2, PT, R20.reuse, R23.reuse, PT ;  /* 0x000000171400720b */ /* 0x0d0fe40003f44000 */
[CC--:B------:R-:W-:Y:S02]  /*0f00*/  FSETP.GEU.AND P3, PT, R20.reuse, R23.reuse, PT ;  /* 0x000000171400720b */ /* 0x0c0fe40003f6e000 */
[CC--:B------:R-:W-:Y:S02]  /*0f10*/  FSEL R10, R20.reuse, R23.reuse, P2 ;  /* 0x00000017140a7208 */ /* 0x0c0fe40001000000 */
[----:B------:R-:W-:-:S04]  /*0f20*/  @!P0 FSEL R10, R20, R23, !P3 ;  /* 0x00000017140a8208 */ /* 0x000fc80005800000 */
[CC--:B-----5:R-:W-:Y:S02]  /*0f30*/  FSETP.GT.AND P2, PT, R19.reuse, R10.reuse, PT ;  /* 0x0000000a1300720b */ /* 0x0e0fe40003f44000 */
[CC--:B------:R-:W-:Y:S02]  /*0f40*/  FSETP.GEU.AND P3, PT, R19.reuse, R10.reuse, PT ;  /* 0x0000000a1300720b */ /* 0x0c0fe40003f6e000 */
[CC--:B------:R-:W-:Y:S02]  /*0f50*/  FSEL R11, R19.reuse, R10.reuse, P2 ;  /* 0x0000000a130b7208 */ /* 0x0c0fe40001000000 */
[----:B------:R-:W-:-:S04]  /*0f60*/  @!P0 FSEL R11, R19, R10, !P3 ;  /* 0x0000000a130b8208 */ /* 0x000fc80005800000 */
[CC--:B------:R-:W-:Y:S02]  /*0f70*/  FSETP.GT.AND P2, PT, R18.reuse, R11.reuse, PT ;  /* 0x0000000b1200720b */ /* 0x0c0fe40003f44000 */
        /* <DEDUP_REMOVED lines=14> */
[----:B------:R-:W-:Y:S01]  /*1060*/  @!P0 FSEL R14, R21, R10, !P3 ;  /* 0x0000000a150e8208 */ /* 0x000fe20005800000 */
[----:B------:R-:W-:Y:S08]  /*1070*/  @P4 BRA `(.L_x_66) ;  /* 0xfffffffc00204947 */ /* 0x000ff0000383ffff */
.L_x_65:
[----:B------:R-:W-:Y:S05]  /*1080*/  @!P1 BRA `(.L_x_64) ;  /* 0x0000000400189947 */ /* 0x000fea0003800000 */
[----:B------:R-:W-:Y:S02]  /*1090*/  ISETP.GE.U32.AND P1, PT, R24, 0x4, PT ;  /* 0x000000041800780c */ /* 0x000fe40003f26070 */
[----:B------:R-:W-:-:S04]  /*10a0*/  LOP3.LUT R20, R0, 0x3, RZ, 0xc0, !PT ;  /* 0x0000000300147812 */ /* 0x000fc800078ec0ff */
[----:B------:R-:W-:-:S07]  /*10b0*/  ISETP.NE.AND P0, PT, R20, RZ, PT ;  /* 0x000000ff1400720c */ /* 0x000fce0003f05270 */
[----:B------:R-:W-:Y:S06]  /*10c0*/  @!P1 BRA `(.L_x_67) ;  /* 0x0000000000789947 */ /* 0x000fec0003800000 */
[----:B------:R-:W0:Y:S01]  /*10d0*/  LDC.64 R12, c[0x0][0x380] ;  /* 0x0000e000ff0c7b82 */ /* 0x000e220000000a00 */
[----:B------:R-:W-:-:S07]  /*10e0*/  ISETP.NE.AND P1, PT, R6, RZ, PT ;  /* 0x000000ff0600720c */ /* 0x000fce0003f25270 */
[----:B------:R-:W1:Y:S01]  /*10f0*/  LDC.64 R10, c[0x0][0x388] ;  /* 0x0000e200ff0a7b82 */ /* 0x000e620000000a00 */
[----:B0-----:R-:W-:-:S05]  /*1100*/  IMAD.WIDE R12, R15, 0x4, R12 ;  /* 0x000000040f0c7825 */ /* 0x001fca00078e020c */
[----:B------:R-:W2:Y:S04]  /*1110*/  @P1 LDG.E.CONSTANT R17, desc[UR6][R12.64] ;  /* 0x000000060c111981 */ /* 0x000ea8000c1e9900 */
[----:B------:R-:W3:Y:S04]  /*1120*/  @P1 LDG.E.CONSTANT R16, desc[UR6][R12.64+0x4] ;  /* 0x000004060c101981 */ /* 0x000ee8000c1e9900 */
[----:B------:R-:W4:Y:S04]  /*1130*/  @P1 LDG.E.CONSTANT R18, desc[UR6][R12.64+0x8] ;  /* 0x000008060c121981 */ /* 0x000f28000c1e9900 */
[----:B------:R0:W5:Y:S01]  /*1140*/  @P1 LDG.E.CONSTANT R19, desc[UR6][R12.64+0xc] ;  /* 0x00000c060c131981 */ /* 0x000162000c1e9900 */
[----:B-1----:R-:W-:-:S05]  /*1150*/  IMAD.WIDE R10, R15, 0x4, R10 ;  /* 0x000000040f0a7825 */ /* 0x002fca00078e020a */
[----:B------:R-:W2:Y:S04]  /*1160*/  @!P1 LDG.E.CONSTANT R17, desc[UR6][R10.64] ;  /* 0x000000060a119981 */ /* 0x000ea8000c1e9900 */
[----:B------:R-:W3:Y:S04]  /*1170*/  @!P1 LDG.E.CONSTANT R16, desc[UR6][R10.64+0x4] ;  /* 0x000004060a109981 */ /* 0x000ee8000c1e9900 */
[----:B------:R-:W4:Y:S04]  /*1180*/  @!P1 LDG.E.CONSTANT R18, desc[UR6][R10.64+0x8] ;  /* 0x000008060a129981 */ /* 0x000f28000c1e9900 */
[----:B------:R1:W5:Y:S01]  /*1190*/  @!P1 LDG.E.CONSTANT R19, desc[UR6][R10.64+0xc] ;  /* 0x00000c060a139981 */ /* 0x000362000c1e9900 */
[----:B------:R-:W-:Y:S01]  /*11a0*/  VIADD R15, R15, 0x4 ;  /* 0x000000040f0f7836 */ /* 0x000fe20000000000 */
[----:B--2---:R-:W-:-:S02]  /*11b0*/  FSETP.GT.AND P2, PT, R17, R14, PT ;  /* 0x0000000e1100720b */ /* 0x004fc40003f44000 */
[CC--:B------:R-:W-:Y:S02]  /*11c0*/  FSETP.GEU.AND P3, PT, R17.reuse, R14.reuse, PT ;  /* 0x0000000e1100720b */ /* 0x0c0fe40003f6e000 */
[CC--:B------:R-:W-:Y:S02]  /*11d0*/  FSEL R21, R17.reuse, R14.reuse, P2 ;  /* 0x0000000e11157208 */ /* 0x0c0fe40001000000 */
[----:B------:R-:W-:-:S04]  /*11e0*/  @!P1 FSEL R21, R17, R14, !P3 ;  /* 0x0000000e11159208 */ /* 0x000fc80005800000 */
[CC--:B---3--:R-:W-:Y:S02]  /*11f0*/  FSETP.GT.AND P2, PT, R16.reuse, R21.reuse, PT ;  /* 0x000000151000720b */ /* 0x0c8fe40003f44000 */
[CC--:B------:R-:W-:Y:S02]  /*1200*/  FSETP.GEU.AND P3, PT, R16.reuse, R21.reuse, PT ;  /* 0x000000151000720b */ /* 0x0c0fe40003f6e000 */
[CC--:B0-----:R-:W-:Y:S02]  /*1210*/  FSEL R13, R16.reuse, R21.reuse, P2 ;  /* 0x00000015100d7208 */ /* 0x0c1fe40001000000 */
[----:B------:R-:W-:-:S04]  /*1220*/  @!P1 FSEL R13, R16, R21, !P3 ;  /* 0x00000015100d9208 */ /* 0x000fc80005800000 */
[CC--:B----4-:R-:W-:Y:S02]  /*1230*/  FSETP.GT.AND P2, PT, R18.reuse, R13.reuse, PT ;  /* 0x0000000d1200720b */ /* 0x0d0fe40003f44000 */
[CC--:B------:R-:W-:Y:S02]  /*1240*/  FSETP.GEU.AND P3, PT, R18.reuse, R13.reuse, PT ;  /* 0x0000000d1200720b */ /* 0x0c0fe40003f6e000 */
[CC--:B-1----:R-:W-:Y:S02]  /*1250*/  FSEL R10, R18.reuse, R13.reuse, P2 ;  /* 0x0000000d120a7208 */ /* 0x0c2fe40001000000 */
[----:B------:R-:W-:-:S04]  /*1260*/  @!P1 FSEL R10, R18, R13, !P3 ;  /* 0x0000000d120a9208 */ /* 0x000fc80005800000 */
[CC--:B-----5:R-:W-:Y:S02]  /*1270*/  FSETP.GT.AND P2, PT, R19.reuse, R10.reuse, PT ;  /* 0x0000000a1300720b */ /* 0x0e0fe40003f44000 */
[CC--:B------:R-:W-:Y:S02]  /*1280*/  FSETP.GEU.AND P3, PT, R19.reuse, R10.reuse, PT ;  /* 0x0000000a1300720b */ /* 0x0c0fe40003f6e000 */
[CC--:B------:R-:W-:Y:S02]  /*1290*/  FSEL R14, R19.reuse, R10.reuse, P2 ;  /* 0x0000000a130e7208 */ /* 0x0c0fe40001000000 */
[----:B------:R-:W-:-:S09]  /*12a0*/  @!P1 FSEL R14, R19, R10, !P3 ;  /* 0x0000000a130e9208 */ /* 0x000fd20005800000 */
.L_x_67:
[----:B------:R-:W-:Y:S05]  /*12b0*/  @!P0 BRA `(.L_x_64) ;  /* 0x00000000008c8947 */ /* 0x000fea0003800000 */
[----:B------:R-:W-:Y:S02]  /*12c0*/  ISETP.NE.AND P1, PT, R20, 0x1, PT ;  /* 0x000000011400780c */ /* 0x000fe40003f25270 */
[----:B------:R-:W-:-:S04]  /*12d0*/  LOP3.LUT R10, R0, 0x1, RZ, 0xc0, !PT ;  /* 0x00000001000a7812 */ /* 0x000fc800078ec0ff */
[----:B------:R-:W-:-:S07]  /*12e0*/  ISETP.NE.U32.AND P0, PT, R10, 0x1, PT ;  /* 0x000000010a00780c */ /* 0x000fce0003f05070 */
[----:B------:R-:W-:Y:S06]  /*12f0*/  @!P1 BRA `(.L_x_68) ;  /* 0x0000000000489947 */ /* 0x000fec0003800000 */
[----:B------:R-:W0:Y:S01]  /*1300*/  LDC.64 R10, c[0x0][0x380] ;  /* 0x0000e000ff0a7b82 */ /* 0x000e220000000a00 */
[----:B------:R-:W-:Y:S01]  /*1310*/  ISETP.NE.AND P1, PT, R6, RZ, PT ;  /* 0x000000ff0600720c */ /* 0x000fe20003f25270 */
[----:B0-----:R-:W-:-:S06]  /*1320*/  IMAD.WIDE R12, R15, 0x4, R10 ;  /* 0x000000040f0c7825 */ /* 0x001fcc00078e020a */
[----:B------:R-:W0:Y:S06]  /*1330*/  LDC.64 R10, c[0x0][0x388] ;  /* 0x0000e200ff0a7b82 */ /* 0x000e2c0000000a00 */
[----:B------:R-:W2:Y:S04]  /*1340*/  @P1 LDG.E.CONSTANT R17, desc[UR6][R12.64] ;  /* 0x000000060c111981 */ /* 0x000ea8000c1e9900 */
[----:B------:R-:W3:Y:S01]  /*1350*/  @P1 LDG.E.CONSTANT R16, desc[UR6][R12.64+0x4] ;  /* 0x000004060c101981 */ /* 0x000ee2000c1e9900 */
[----:B0-----:R-:W-:-:S05]  /*1360*/  IMAD.WIDE R10, R15, 0x4, R10 ;  /* 0x000000040f0a7825 */ /* 0x001fca00078e020a */
[----:B------:R-:W2:Y:S04]  /*1370*/  @!P1 LDG.E.CONSTANT R17, desc[UR6][R10.64] ;  /* 0x000000060a119981 */ /* 0x000ea8000c1e9900 */
[----:B------:R-:W3:Y:S01]  /*1380*/  @!P1 LDG.E.CONSTANT R16, desc[UR6][R10.64+0x4] ;  /* 0x000004060a109981 */ /* 0x000ee2000c1e9900 */
[----:B------:R-:W-:Y:S01]  /*1390*/  VIADD R15, R15, 0x2 ;  /* 0x000000020f0f7836 */ /* 0x000fe20000000000 */
[CC--:B--2---:R-:W-:Y:S02]  /*13a0*/  FSETP.GT.AND P2, PT, R17.reuse, R14.reuse, PT ;  /* 0x0000000e1100720b */ /* 0x0c4fe40003f44000 */
[CC--:B------:R-:W-:Y:S02]  /*13b0*/  FSETP.GEU.AND P3, PT, R17.reuse, R14.reuse, PT ;  /* 0x0000000e1100720b */ /* 0x0c0fe40003f6e000 */
[----:B------:R-:W-:-:S02]  /*13c0*/  FSEL R19, R17, R14, P2 ;  /* 0x0000000e11137208 */ /* 0x000fc40001000000 */
[----:B------:R-:W-:-:S04]  /*13d0*/  @!P1 FSEL R19, R17, R14, !P3 ;  /* 0x0000000e11139208 */ /* 0x000fc80005800000 */
[CC--:B---3--:R-:W-:Y:S02]  /*13e0*/  FSETP.GT.AND P2, PT, R16.reuse, R19.reuse, PT ;  /* 0x000000131000720b */ /* 0x0c8fe40003f44000 */
[CC--:B------:R-:W-:Y:S02]  /*13f0*/  FSETP.GEU.AND P3, PT, R16.reuse, R19.reuse, PT ;  /* 0x000000131000720b */ /* 0x0c0fe40003f6e000 */
[CC--:B------:R-:W-:Y:S02]  /*1400*/  FSEL R14, R16.reuse, R19.reuse, P2 ;  /* 0x00000013100e7208 */ /* 0x0c0fe40001000000 */
[----:B------:R-:W-:-:S09]  /*1410*/  @!P1 FSEL R14, R16, R19, !P3 ;  /* 0x00000013100e9208 */ /* 0x000fd20005800000 */
.L_x_68:
[----:B------:R-:W-:Y:S05]  /*1420*/  @P0 BRA `(.L_x_64) ;  /* 0x0000000000300947 */ /* 0x000fea0003800000 */
[----:B------:R-:W-:-:S13]  /*1430*/  ISETP.NE.AND P2, PT, R6, RZ, PT ;  /* 0x000000ff0600720c */ /* 0x000fda0003f45270 */
[----:B------:R-:W0:Y:S08]  /*1440*/  @P2 LDC.64 R10, c[0x0][0x380] ;  /* 0x0000e000ff0a2b82 */ /* 0x000e300000000a00 */
[----:B------:R-:W1:Y:S01]  /*1450*/  @!P2 LDC.64 R12, c[0x0][0x388] ;  /* 0x0000e200ff0cab82 */ /* 0x000e620000000a00 */
[----:B0-----:R-:W-:-:S05]  /*1460*/  @P2 IMAD.WIDE R10, R15, 0x4, R10 ;  /* 0x000000040f0a2825 */ /* 0x001fca00078e020a */
[----:B------:R-:W2:Y:S01]  /*1470*/  @P2 LDG.E.CONSTANT R17, desc[UR6][R10.64] ;  /* 0x000000060a112981 */ /* 0x000ea2000c1e9900 */
[----:B-1----:R-:W-:-:S05]  /*1480*/  @!P2 IMAD.WIDE R12, R15, 0x4, R12 ;  /* 0x000000040f0ca825 */ /* 0x002fca00078e020c */
[----:B------:R-:W2:Y:S02]  /*1490*/  @!P2 LDG.E.CONSTANT R17, desc[UR6][R12.64] ;  /* 0x000000060c11a981 */ /* 0x000ea4000c1e9900 */
[CC--:B--2---:R-:W-:Y:S02]  /*14a0*/  FSETP.GT.AND P0, PT, R17.reuse, R14.reuse, PT ;  /* 0x0000000e1100720b */ /* 0x0c4fe40003f04000 */
[CC--:B------:R-:W-:Y:S02]  /*14b0*/  FSETP.GEU.AND P1, PT, R17.reuse, R14.reuse, PT ;  /* 0x0000000e1100720b */ /* 0x0c0fe40003f2e000 */
[CC--:B------:R-:W-:Y:S02]  /*14c0*/  FSEL R15, R17.reuse, R14.reuse, P0 ;  /* 0x0000000e110f7208 */ /* 0x0c0fe40000000000 */
[----:B------:R-:W-:-:S05]  /*14d0*/  @!P2 FSEL R15, R17, R14, !P1 ;  /* 0x0000000e110fa208 */ /* 0x000fca0004800000 */
[----:B------:R-:W-:-:S07]  /*14e0*/  IMAD.MOV.U32 R14, RZ, RZ, R15 ;  /* 0x000000ffff0e7224 */ /* 0x000fce00078e000f */
.L_x_64:
[----:B------:R-:W0:Y:S01]  /*14f0*/  LDCU UR4, c[0x0][0x3c0] ;  /* 0x00007800ff0477ac */ /* 0x000e220008000800 */
[----:B------:R-:W1:Y:S01]  /*1500*/  LDC.64 R10, c[0x0][0x3d0] ;  /* 0x0000f400ff0a7b82 */ /* 0x000e620000000a00 */
[----:B------:R-:W2:Y:S01]  /*1510*/  F2F.F32.F64 R12, R8 ;  /* 0x00000008000c7310 */ /* 0x000ea20000301000 */
[----:B------:R-:W-:Y:S01]  /*1520*/  ISETP.NE.AND P0, PT, R6, RZ, PT ;  /* 0x000000ff0600720c */ /* 0x000fe20003f05270 */
[----:B------:R-:W-:-:S12]  /*1530*/  VIADD R16, R7, 0x1 ;  /* 0x0000000107107836 */ /* 0x000fd80000000000 */
[CCC-:B--2---:R-:W-:Y:S01]  /*1540*/  @P0 FFMA R13, -R5.reuse, R12.reuse, R14.reuse ;  /* 0x0000000c050d0223 */ /* 0x1c4fe2000000010e */
[----:B------:R-:W-:Y:S01]  /*1550*/  @!P0 FFMA R13, R5, R12, R14 ;  /* 0x0000000c050d8223 */ /* 0x000fe2000000000e */
[----:B0-----:R-:W-:Y:S01]  /*1560*/  ISETP.GE.AND P0, PT, R16, UR4, PT ;  /* 0x0000000410007c0c */ /* 0x001fe2000bf06270 */
[----:B------:R-:W-:-:S04]  /*1570*/  IMAD R15, R3, UR4, R7 ;  /* 0x00000004030f7c24 */ /* 0x000fc8000f8e0207 */
[----:B-1----:R-:W-:-:S05]  /*1580*/  IMAD.WIDE R10, R15, 0x4, R10 ;  /* 0x000000040f0a7825 */ /* 0x002fca00078e020a */
[----:B------:R0:W-:Y:S03]  /*1590*/  STG.E desc[UR6][R10.64], R13 ;  /* 0x0000000d0a007986 */ /* 0x0001e6000c101906 */
[----:B------:R-:W-:Y:S05]  /*15a0*/  @P0 EXIT ;  /* 0x000000000000094d */ /* 0x000fea0003800000 */
[----:B0-----:R0:W1:Y:S01]  /*15b0*/  F2F.F64.F32 R10, R4 ;  /* 0x00000004000a7310 */ /* 0x0010620000201800 */
[----:B------:R-:W-:-:S07]  /*15c0*/  LOP3.LUT R17, R0, 0x7, RZ, 0xc0, !PT ;  /* 0x0000000700117812 */ /* 0x000fce00078ec0ff */
.L_x_74:
[----:B--2---:R-:W2:Y:S02]  /*15d0*/  LDC.64 R12, c[0x0][0x390] ;  /* 0x0000e400ff0c7b82 */ /* 0x004ea40000000a00 */
[----:B--2---:R-:W-:-:S06]  /*15e0*/  IMAD.WIDE R12, R16, 0x4, R12 ;  /* 0x00000004100c7825 */ /* 0x004fcc00078e020c */
[----:B------:R-:W2:Y:S01]  /*15f0*/  LDG.E.CONSTANT R12, desc[UR6][R12.64] ;  /* 0x000000060c0c7981 */ /* 0x000ea2000c1e9900 */
[----:B------:R-:W-:Y:S02]  /*1600*/  IMAD.IADD R18, R7, 0x1, -R0 ;  /* 0x0000000107127824 */ /* 0x000fe400078e0a00 */
[----:B------:R-:W-:Y:S02]  /*1610*/  IMAD.MOV.U32 R7, RZ, RZ, R16 ;  /* 0x000000ffff077224 */ /* 0x000fe400078e0010 */
[----:B------:R-:W-:Y:S02]  /*1620*/  VIADD R19, R18, 0x2 ;  /* 0x0000000212137836 */ /* 0x000fe40000000000 */
[----:B0-----:R-:W-:-:S03]  /*1630*/  IMAD.MOV.U32 R4, RZ, RZ, R2 ;  /* 0x000000ffff047224 */ /* 0x001fc600078e0002 */
[----:B------:R-:W-:Y:S01]  /*1640*/  ISETP.GT.AND P0, PT, R19, R16, PT ;  /* 0x000000101300720c */ /* 0x000fe20003f04270 */
[----:B--2---:R-:W0:Y:S02]  /*1650*/  F2F.F64.F32 R14, R12 ;  /* 0x0000000c000e7310 */ /* 0x004e240000201800 */
[----:B0-----:R-:W-:-:S08]  /*1660*/  DADD R14, R14, -R8 ;  /* 0x000000000e0e7229 */ /* 0x001fd00000000808 */
[----:B-1----:R-:W-:Y:S02]  /*1670*/  DFMA R8, R10, R14, R8 ;  /* 0x0000000e0a08722b */ /* 0x002fe40000000008 */
[----:B------:R-:W-:Y:S09]  /*1680*/  @P0 BRA `(.L_x_69) ;  /* 0x00000008002c0947 */ /* 0x000ff20003800000 */
[----:B------:R-:W-:Y:S02]  /*1690*/  VIADD R4, R0, 0xffffffff ;  /* 0xffffffff00047836 */ /* 0x000fe40000000000 */
[----:B------:R-:W-:-:S03]  /*16a0*/  IMAD.MOV.U32 R12, RZ, RZ, R19 ;  /* 0x000000ffff0c7224 */ /* 0x000fc600078e0013 */
[----:B------:R-:W-:Y:S01]  /*16b0*/  ISETP.GE.U32.AND P0, PT, R4, 0x7, PT ;  /* 0x000000070400780c */ /* 0x000fe20003f06070 */
[----:B------:R-:W-:-:S12]  /*16c0*/  IMAD.MOV.U32 R4, RZ, RZ, R2 ;  /* 0x000000ffff047224 */ /* 0x000fd800078e0002 */
[----:B------:R-:W-:Y:S05]  /*16d0*/  @!P0 BRA `(.L_x_70) ;  /* 0x0000000000f88947 */ /* 0x000fea0003800000 */
[----:B------:R-:W-:Y:S01]  /*16e0*/  LOP3.LUT R19, R0, 0x7ffffff8, RZ, 0xc0, !PT ;  /* 0x7ffffff800137812 */ /* 0x000fe200078ec0ff */
[----:B------:R-:W-:Y:S01]  /*16f0*/  IMAD.MOV.U32 R4, RZ, RZ, R2 ;  /* 0x000000ffff047224 */ /* 0x000fe200078e0002 */
[----:B------:R-:W-:-:S03]  /*1700*/  ISETP.NE.AND P0, PT, R6, RZ, PT ;  /* 0x000000ff0600720c */ /* 0x000fc60003f05270 */
[----:B------:R-:W-:-:S10]  /*1710*/  IMAD.MOV R19, RZ, RZ, -R19 ;  /* 0x000000ffff137224 */ /* 0x000fd400078e0a13 */
.L_x_71:
[----:B------:R-:W0:Y:S01]  /*1720*/  LDC.64 R12, c[0x0][0x380] ;  /* 0x0000e000ff0c7b82 */ /* 0x000e220000000a00 */
[----:B------:R-:W-:-:S07]  /*1730*/  VIADD R21, R18, 0x2 ;  /* 0x0000000212157836 */ /* 0x000fce0000000000 */
[----:B------:R-:W1:Y:S01]  /*1740*/  LDC.64 R14, c[0x0][0x388] ;  /* 0x0000e200ff0e7b82 */ /* 0x000e620000000a00 */
[----:B0-----:R-:W-:-:S05]  /*1750*/  IMAD.WIDE R12, R21, 0x4, R12 ;  /* 0x00000004150c7825 */ /* 0x001fca00078e020c */
[----:B------:R-:W2:Y:S01]  /*1760*/  @P0 LDG.E.CONSTANT R25, desc[UR6][R12.64] ;  /* 0x000000060c190981 */ /* 0x000ea2000c1e9900 */
[----:B-1----:R-:W-:-:S03]  /*1770*/  IMAD.WIDE R14, R21, 0x4, R14 ;  /* 0x00000004150e7825 */ /* 0x002fc600078e020e */
[----:B------:R-:W3:Y:S04]  /*1780*/  @P0 LDG.E.CONSTANT R26, desc[UR6][R12.64+0x4] ;  /* 0x000004060c1a0981 */ /* 0x000ee8000c1e9900 */
[----:B------:R-:W4:Y:S04]  /*1790*/  @P0 LDG.E.CONSTANT R23, desc[UR6][R12.64+0x8] ;  /* 0x000008060c170981 */ /* 0x000f28000c1e9900 */
[----:B------:R-:W5:Y:S04]  /*17a0*/  @P0 LDG.E.CONSTANT R22, desc[UR6][R12.64+0xc] ;  /* 0x00000c060c160981 */ /* 0x000f68000c1e9900 */
[----:B------:R-:W5:Y:S04]  /*17b0*/  @P0 LDG.E.CONSTANT R21, desc[UR6][R12.64+0x10] ;  /* 0x000010060c150981 */ /* 0x000f68000c1e9900 */
[----:B------:R-:W5:Y:S04]  /*17c0*/  @P0 LDG.E.CONSTANT R20, desc[UR6][R12.64+0x14] ;  /* 0x000014060c140981 */ /* 0x000f68000c1e9900 */
[----:B------:R-:W5:Y:S04]  /*17d0*/  @P0 LDG.E.CONSTANT R24, desc[UR6][R12.64+0x1c] ;  /* 0x00001c060c180981 */ /* 0x000f68000c1e9900 */
[----:B------:R-:W2:Y:S04]  /*17e0*/  @!P0 LDG.E.CONSTANT R25, desc[UR6][R14.64] ;  /* 0x000000060e198981 */ /* 0x000ea8000c1e9900 */
[----:B------:R-:W3:Y:S04]  /*17f0*/  @!P0 LDG.E.CONSTANT R26, desc[UR6][R14.64+0x4] ;  /* 0x000004060e1a8981 */ /* 0x000ee8000c1e9900 */
[----:B------:R-:W4:Y:S04]  /*1800*/  @!P0 LDG.E.CONSTANT R23, desc[UR6][R14.64+0x8] ;  /* 0x000008060e178981 */ /* 0x000f28000c1e9900 */
[----:B------:R-:W5:Y:S04]  /*1810*/  @!P0 LDG.E.CONSTANT R22, desc[UR6][R14.64+0xc] ;  /* 0x00000c060e168981 */ /* 0x000f68000c1e9900 */
[----:B------:R-:W5:Y:S04]  /*1820*/  @!P0 LDG.E.CONSTANT R21, desc[UR6][R14.64+0x10] ;  /* 0x000010060e158981 */ /* 0x000f68000c1e9900 */
[----:B------:R-:W5:Y:S04]  /*1830*/  @!P0 LDG.E.CONSTANT R20, desc[UR6][R14.64+0x14] ;  /* 0x000014060e148981 */ /* 0x000f68000c1e9900 */
[----:B------:R-:W5:Y:S01]  /*1840*/  @!P0 LDG.E.CONSTANT R24, desc[UR6][R14.64+0x1c] ;  /* 0x00001c060e188981 */ /* 0x000f62000c1e9900 */
[----:B--2---:R-:W-:-:S02]  /*1850*/  FSETP.GT.AND P1, PT, R25, R4, PT ;  /* 0x000000041900720b */ /* 0x004fc40003f24000 */
[CC--:B------:R-:W-:Y:S02]  /*1860*/  FSETP.GEU.AND P2, PT, R25.reuse, R4.reuse, PT ;  /* 0x000000041900720b */ /* 0x0c0fe40003f4e000 */
[CC--:B------:R-:W-:Y:S02]  /*1870*/  FSEL R27, R25.reuse, R4.reuse, P1 ;  /* 0x00000004191b7208 */ /* 0x0c0fe40000800000 */
[----:B------:R-:W-:Y:S02]  /*1880*/  @!P0 FSEL R27, R25, R4, !P2 ;  /* 0x00000004191b8208 */ /* 0x000fe40005000000 */
[----:B------:R0:W2:Y:S02]  /*1890*/  @P0 LDG.E.CONSTANT R4, desc[UR6][R12.64+0x18] ;  /* 0x000018060c040981 */ /* 0x0000a4000c1e9900 */
[CC--:B---3--:R-:W-:Y:S02]  /*18a0*/  FSETP.GT.AND P1, PT, R26.reuse, R27.reuse, PT ;  /* 0x0000001b1a00720b */ /* 0x0c8fe40003f24000 */
[----:B------:R-:W-:-:S02]  /*18b0*/  FSETP.GEU.AND P2, PT, R26, R27, PT ;  /* 0x0000001b1a00720b */ /* 0x000fc40003f4e000 */
[CC--:B------:R-:W-:Y:S02]  /*18c0*/  FSEL R28, R26.reuse, R27.reuse, P1 ;  /* 0x0000001b1a1c7208 */ /* 0x0c0fe40000800000 */
[----:B------:R-:W-:-:S04]  /*18d0*/  @!P0 FSEL R28, R26, R27, !P2 ;  /* 0x0000001b1a1c8208 */ /* 0x000fc80005000000 */
[CC--:B----4-:R-:W-:Y:S02]  /*18e0*/  FSETP.GT.AND P1, PT, R23.reuse, R28.reuse, PT ;  /* 0x0000001c1700720b */ /* 0x0d0fe40003f24000 */
[CC--:B------:R-:W-:Y:S02]  /*18f0*/  FSETP.GEU.AND P2, PT, R23.reuse, R28.reuse, PT ;  /* 0x0000001c1700720b */ /* 0x0c0fe40003f4e000 */
[CC--:B0-----:R-:W-:Y:S02]  /*1900*/  FSEL R13, R23.reuse, R28.reuse, P1 ;  /* 0x0000001c170d7208 */ /* 0x0c1fe40000800000 */
[----:B------:R-:W-:-:S04]  /*1910*/  @!P0 FSEL R13, R23, R28, !P2 ;  /* 0x0000001c170d8208 */ /* 0x000fc80005000000 */
[CC--:B-----5:R-:W-:Y:S02]  /*1920*/  FSETP.GT.AND P1, PT, R22.reuse, R13.reuse, PT ;  /* 0x0000000d1600720b */ /* 0x0e0fe40003f24000 */
[CC--:B------:R-:W-:Y:S01]  /*1930*/  FSETP.GEU.AND P2, PT, R22.reuse, R13.reuse, PT ;  /* 0x0000000d1600720b */ /* 0x0c0fe20003f4e000 */
[----:B------:R0:W2:Y:S01]  /*1940*/  @!P0 LDG.E.CONSTANT R4, desc[UR6][R14.64+0x18] ;  /* 0x000018060e048981 */ /* 0x0000a2000c1e9900 */
[CC--:B------:R-:W-:Y:S02]  /*1950*/  FSEL R12, R22.reuse, R13.reuse, P1 ;  /* 0x0000000d160c7208 */ /* 0x0c0fe40000800000 */
[----:B------:R-:W-:-:S04]  /*1960*/  @!P0 FSEL R12, R22, R13, !P2 ;  /* 0x0000000d160c8208 */ /* 0x000fc80005000000 */
[CC--:B------:R-:W-:Y:S02]  /*1970*/  FSETP.GT.AND P1, PT, R21.reuse, R12.reuse, PT ;  /* 0x0000000c1500720b */ /* 0x0c0fe40003f24000 */
[CC--:B------:R-:W-:Y:S02]  /*1980*/  FSETP.GEU.AND P2, PT, R21.reuse, R12.reuse, PT ;  /* 0x0000000c1500720b */ /* 0x0c0fe40003f4e000 */
[CC--:B------:R-:W-:Y:S02]  /*1990*/  FSEL R13, R21.reuse, R12.reuse, P1 ;  /* 0x0000000c150d7208 */ /* 0x0c0fe40000800000 */
[----:B------:R-:W-:Y:S01]  /*19a0*/  @!P0 FSEL R13, R21, R12, !P2 ;  /* 0x0000000c150d8208 */ /* 0x000fe20005000000 */
[----:B------:R-:W-:-:S03]  /*19b0*/  VIADD R19, R19, 0x8 ;  /* 0x0000000813137836 */ /* 0x000fc60000000000 */
[CC--:B------:R-:W-:Y:S02]  /*19c0*/  FSETP.GT.AND P1, PT, R20.reuse, R13.reuse, PT ;  /* 0x0000000d1400720b */ /* 0x0c0fe40003f24000 */
[CC--:B------:R-:W-:Y:S02]  /*19d0*/  FSETP.GEU.AND P2, PT, R20.reuse, R13.reuse, PT ;  /* 0x0000000d1400720b */ /* 0x0c0fe40003f4e000 */
[CC--:B0-----:R-:W-:Y:S02]  /*19e0*/  FSEL R15, R20.reuse, R13.reuse, P1 ;  /* 0x0000000d140f7208 */ /* 0x0c1fe40000800000 */
[----:B------:R-:W-:Y:S02]  /*19f0*/  @!P0 FSEL R15, R20, R13, !P2 ;  /* 0x0000000d140f8208 */ /* 0x000fe40005000000 */
[----:B------:R-:W-:Y:S01]  /*1a00*/  ISETP.NE.AND P3, PT, R19, RZ, PT ;  /* 0x000000ff1300720c */ /* 0x000fe20003f65270 */
[----:B------:R-:W-:Y:S01]  /*1a10*/  VIADD R18, R18, 0x8 ;  /* 0x0000000812127836 */ /* 0x000fe20000000000 */
[----:B--2---:R-:W-:-:S02]  /*1a20*/  FSETP.GT.AND P1, PT, R4, R15, PT ;  /* 0x0000000f0400720b */ /* 0x004fc40003f24000 */
        /* <DEDUP_REMOVED lines=8> */
[----:B------:R-:W-:-:S07]  /*1ab0*/  VIADD R12, R18, 0x2 ;  /* 0x00000002120c7836 */ /* 0x000fce0000000000 */
.L_x_70:
[----:B------:R-:W-:-:S13]  /*1ac0*/  ISETP.NE.AND P0, PT, R17, RZ, PT ;  /* 0x000000ff1100720c */ /* 0x000fda0003f05270 */
[----:B------:R-:W-:Y:S05]  /*1ad0*/  @!P0 BRA `(.L_x_69) ;  /* 0x0000000400188947 */ /* 0x000fea0003800000 */
[----:B------:R-:W-:Y:S01]  /*1ae0*/  VIADD R13, R17, 0xffffffff ;  /* 0xffffffff110d7836 */ /* 0x000fe20000000000 */
[----:B------:R-:W-:-:S04]  /*1af0*/  LOP3.LUT P0, R24, R0, 0x3, RZ, 0xc0, !PT ;  /* 0x0000000300187812 */ /* 0x000fc8000780c0ff */
[----:B------:R-:W-:-:S13]  /*1b00*/  ISETP.GE.U32.AND P1, PT, R13, 0x3, PT ;  /* 0x000000030d00780c */ /* 0x000fda0003f26070 */
[----:B------:R-:W-:Y:S05]  /*1b10*/  @!P1 BRA `(.L_x_72) ;  /* 0x0000000000789947 */ /* 0x000fea0003800000 */
[----:B------:R-:W0:Y:S01]  /*1b20*/  LDC.64 R14, c[0x0][0x380] ;  /* 0x0000e000ff0e7b82 */ /* 0x000e220000000a00 */
[----:B------:R-:W-:-:S07]  /*1b30*/  ISETP.NE.AND P1, PT, R6, RZ, PT ;  /* 0x000000ff0600720c */ /* 0x000fce0003f25270 */
[----:B------:R-:W1:Y:S01]  /*1b40*/  LDC.64 R18, c[0x0][0x388] ;  /* 0x0000e200ff127b82 */ /* 0x000e620000000a00 */
[----:B0-----:R-:W-:-:S05]  /*1b50*/  IMAD.WIDE R14, R12, 0x4, R14 ;  /* 0x000000040c0e7825 */ /* 0x001fca00078e020e */
[----:B------:R-:W2:Y:S04]  /*1b60*/  @P1 LDG.E.CONSTANT R13, desc[UR6][R14.64] ;  /* 0x000000060e0d1981 */ /* 0x000ea8000c1e9900 */
[----:B------:R-:W3:Y:S04]  /*1b70*/  @P1 LDG.E.CONSTANT R20, desc[UR6][R14.64+0x4] ;  /* 0x000004060e141981 */ /* 0x000ee8000c1e9900 */
[----:B------:R-:W4:Y:S04]  /*1b80*/  @P1 LDG.E.CONSTANT R21, desc[UR6][R14.64+0x8] ;  /* 0x000008060e151981 */ /* 0x000f28000c1e9900 */
[----:B------:R-:W5:Y:S01]  /*1b90*/  @P1 LDG.E.CONSTANT R22, desc[UR6][R14.64+0xc] ;  /* 0x00000c060e161981 */ /* 0x000f62000c1e9900 */
[----:B-1----:R-:W-:-:S05]  /*1ba0*/  IMAD.WIDE R18, R12, 0x4, R18 ;  /* 0x000000040c127825 */ /* 0x002fca00078e0212 */
[----:B------:R-:W2:Y:S04]  /*1bb0*/  @!P1 LDG.E.CONSTANT R13, desc[UR6][R18.64] ;  /* 0x00000006120d9981 */ /* 0x000ea8000c1e9900 */
[----:B------:R-:W3:Y:S04]  /*1bc0*/  @!P1 LDG.E.CONSTANT R20, desc[UR6][R18.64+0x4] ;  /* 0x0000040612149981 */ /* 0x000ee8000c1e9900 */
[----:B------:R-:W4:Y:S04]  /*1bd0*/  @!P1 LDG.E.CONSTANT R21, desc[UR6][R18.64+0x8] ;  /* 0x0000080612159981 */ /* 0x000f28000c1e9900 */
[----:B------:R-:W5:Y:S01]  /*1be0*/  @!P1 LDG.E.CONSTANT R22, desc[UR6][R18.64+0xc] ;  /* 0x00000c0612169981 */ /* 0x000f62000c1e9900 */
[----:B------:R-:W-:Y:S01]  /*1bf0*/  VIADD R12, R12, 0x4 ;  /* 0x000000040c0c7836 */ /* 0x000fe20000000000 */
[----:B--2---:R-:W-:-:S02]  /*1c00*/  FSETP.GT.AND P2, PT, R13, R4, PT ;  /* 0x000000040d00720b */ /* 0x004fc40003f44000 */
[CC--:B------:R-:W-:Y:S02]  /*1c10*/  FSETP.GEU.AND P3, PT, R13.reuse, R4.reuse, PT ;  /* 0x000000040d00720b */ /* 0x0c0fe40003f6e000 */
[CC--:B------:R-:W-:Y:S02]  /*1c20*/  FSEL R23, R13.reuse, R4.reuse, P2 ;  /* 0x000000040d177208 */ /* 0x0c0fe40001000000 */
        /* <DEDUP_REMOVED lines=12> */
[----:B------:R-:W-:-:S09]  /*1cf0*/  @!P1 FSEL R4, R22, R13, !P3 ;  /* 0x0000000d16049208 */ /* 0x000fd20005800000 */
.L_x_72:
        /* <DEDUP_REMOVED lines=23> */
.L_x_73:
        /* <DEDUP_REMOVED lines=13> */
.L_x_69:
[----:B------:R-:W0:Y:S01]  /*1f40*/  LDC.64 R12, c[0x0][0x3d0] ;  /* 0x0000f400ff0c7b82 */ /* 0x000e220000000a00 */
[----:B------:R-:W1:Y:S01]  /*1f50*/  LDCU UR4, c[0x0][0x3c0] ;  /* 0x00007800ff0477ac */ /* 0x000e620008000800 */
[----:B------:R-:W2:Y:S01]  /*1f60*/  F2F.F32.F64 R14, R8 ;  /* 0x00000008000e7310 */ /* 0x000ea20000301000 */
[----:B------:R-:W-:-:S13]  /*1f70*/  ISETP.NE.AND P0, PT, R6, RZ, PT ;  /* 0x000000ff0600720c */ /* 0x000fda0003f05270 */
[CCC-:B--2---:R-:W-:Y:S01]  /*1f80*/  @P0 FFMA R15, -R5.reuse, R14.reuse, R4.reuse ;  /* 0x0000000e050f0223 */ /* 0x1c4fe20000000104 */
[----:B------:R-:W-:Y:S01]  /*1f90*/  @!P0 FFMA R15, R5, R14, R4 ;  /* 0x0000000e050f8223 */ /* 0x000fe20000000004 */
[----:B-1----:R-:W-:Y:S02]  /*1fa0*/  IMAD R19, R3, UR4, R16 ;  /* 0x0000000403137c24 */ /* 0x002fe4000f8e0210 */
[----:B------:R-:W-:Y:S02]  /*1fb0*/  VIADD R16, R16, 0x1 ;  /* 0x0000000110107836 */ /* 0x000fe40000000000 */
[----:B0-----:R-:W-:-:S03]  /*1fc0*/  IMAD.WIDE R12, R19, 0x4, R12 ;  /* 0x00000004130c7825 */ /* 0x001fc600078e020c */
[----:B------:R-:W-:Y:S02]  /*1fd0*/  ISETP.NE.AND P0, PT, R16, UR4, PT ;  /* 0x0000000410007c0c */ /* 0x000fe4000bf05270 */
[----:B------:R2:W-:Y:S11]  /*1fe0*/  STG.E desc[UR6][R12.64], R15 ;  /* 0x0000000f0c007986 */ /* 0x0005f6000c101906 */
[----:B------:R-:W-:Y:S05]  /*1ff0*/  @P0 BRA `(.L_x_74) ;  /* 0xfffffff400740947 */ /* 0x000fea000383ffff */
[----:B------:R-:W-:Y:S05]  /*2000*/  EXIT ;  /* 0x000000000000794d */ /* 0x000fea0003800000 */
        .weak           $__internal_1_$__cuda_sm20_div_rn_f64_full
        .type           $__internal_1_$__cuda_sm20_div_rn_f64_full,@function
        .size           $__internal_1_$__cuda_sm20_div_rn_f64_full,(.L_x_111 - $__internal_1_$__cuda_sm20_div_rn_f64_full)
$__internal_1_$__cuda_sm20_div_rn_f64_full:
[C---:B------:R-:W-:Y:S01]  /*2010*/  FSETP.GEU.AND P0, PT, |R13|.reuse, 1.469367938527859385e-39, PT ;  /* 0x001000000d00780b */ /* 0x040fe20003f0e200 */
[----:B------:R-:W-:Y:S01]  /*2020*/  IMAD.MOV.U32 R16, RZ, RZ, 0x1 ;  /* 0x00000001ff107424 */ /* 0x000fe200078e00ff */
[C---:B------:R-:W-:Y:S01]  /*2030*/  LOP3.LUT R10, R13.reuse, 0x800fffff, RZ, 0xc0, !PT ;  /* 0x800fffff0d0a7812 */ /* 0x040fe200078ec0ff */
[----:B------:R-:W-:Y:S01]  /*2040*/  IMAD.MOV.U32 R2, RZ, RZ, 0x1ca00000 ;  /* 0x1ca00000ff027424 */ /* 0x000fe200078e00ff */
[----:B------:R-:W-:Y:S02]  /*2050*/  LOP3.LUT R21, R13, 0x7ff00000, RZ, 0xc0, !PT ;  /* 0x7ff000000d157812 */ /* 0x000fe400078ec0ff */
[----:B------:R-:W-:Y:S01]  /*2060*/  LOP3.LUT R11, R10, 0x3ff00000, RZ, 0xfc, !PT ;  /* 0x3ff000000a0b7812 */ /* 0x000fe200078efcff */
[----:B------:R-:W-:Y:S01]  /*2070*/  IMAD.MOV.U32 R10, RZ, RZ, R12 ;  /* 0x000000ffff0a7224 */ /* 0x000fe200078e000c */
[----:B------:R-:W-:-:S04]  /*2080*/  LOP3.LUT R22, R15, 0x7ff00000, RZ, 0xc0, !PT ;  /* 0x7ff000000f167812 */ /* 0x000fc800078ec0ff */
[----:B------:R-:W-:Y:S01]  /*2090*/  ISETP.GE.U32.AND P1, PT, R22, R21, PT ;  /* 0x000000151600720c */ /* 0x000fe20003f26070 */
[----:B------:R-:W-:Y:S01]  /*20a0*/  @!P0 DMUL R10, R12, 8.98846567431157953865e+307 ;  /* 0x7fe000000c0a8828 */ /* 0x000fe20000000000 */
[----:B------:R-:W-:-:S05]  /*20b0*/  IMAD.MOV.U32 R23, RZ, RZ, R22 ;  /* 0x000000ffff177224 */ /* 0x000fca00078e0016 */
[----:B------:R-:W0:Y:S02]  /*20c0*/  MUFU.RCP64H R17, R11 ;  /* 0x0000000b00117308 */ /* 0x000e240000001800 */
[----:B0-----:R-:W-:-:S08]  /*20d0*/  DFMA R8, R16, -R10, 1 ;  /* 0x3ff000001008742b */ /* 0x001fd0000000080a */
[----:B------:R-:W-:-:S08]  /*20e0*/  DFMA R8, R8, R8, R8 ;  /* 0x000000080808722b */ /* 0x000fd00000000008 */
[----:B------:R-:W-:Y:S01]  /*20f0*/  DFMA R16, R16, R8, R16 ;  /* 0x000000081010722b */ /* 0x000fe20000000010 */
[----:B------:R-:W-:Y:S01]  /*2100*/  SEL R9, R2, 0x63400000, !P1 ;  /* 0x6340000002097807 */ /* 0x000fe20004800000 */
[----:B------:R-:W-:Y:S01]  /*2110*/  IMAD.MOV.U32 R8, RZ, RZ, R14 ;  /* 0x000000ffff087224 */ /* 0x000fe200078e000e */
[----:B------:R-:W-:Y:S02]  /*2120*/  FSETP.GEU.AND P1, PT, |R15|, 1.469367938527859385e-39, PT ;  /* 0x001000000f00780b */ /* 0x000fe40003f2e200 */
[----:B------:R-:W-:-:S03]  /*2130*/  LOP3.LUT R9, R9, 0x800fffff, R15, 0xf8, !PT ;  /* 0x800fffff09097812 */ /* 0x000fc600078ef80f */
[----:B------:R-:W-:-:S08]  /*2140*/  DFMA R18, R16, -R10, 1 ;  /* 0x3ff000001012742b */ /* 0x000fd0000000080a */
[----:B------:R-:W-:Y:S01]  /*2150*/  DFMA R16, R16, R18, R16 ;  /* 0x000000121010722b */ /* 0x000fe20000000010 */
[----:B------:R-:W-:Y:S10]  /*2160*/  @P1 BRA `(.L_x_75) ;  /* 0x0000000000201947 */ /* 0x000ff40003800000 */
[----:B------:R-:W-:Y:S01]  /*2170*/  LOP3.LUT R19, R13, 0x7ff00000, RZ, 0xc0, !PT ;  /* 0x7ff000000d137812 */ /* 0x000fe200078ec0ff */
[----:B------:R-:W-:-:S03]  /*2180*/  IMAD.MOV.U32 R18, RZ, RZ, RZ ;  /* 0x000000ffff127224 */ /* 0x000fc600078e00ff */
[----:B------:R-:W-:-:S04]  /*2190*/  ISETP.GE.U32.AND P1, PT, R22, R19, PT ;  /* 0x000000131600720c */ /* 0x000fc80003f26070 */
[----:B------:R-:W-:-:S04]  /*21a0*/  SEL R19, R2, 0x63400000, !P1 ;  /* 0x6340000002137807 */ /* 0x000fc80004800000 */
[----:B------:R-:W-:-:S04]  /*21b0*/  LOP3.LUT R19, R19, 0x80000000, R15, 0xf8, !PT ;  /* 0x8000000013137812 */ /* 0x000fc800078ef80f */
[----:B------:R-:W-:-:S06]  /*21c0*/  LOP3.LUT R19, R19, 0x100000, RZ, 0xfc, !PT ;  /* 0x0010000013137812 */ /* 0x000fcc00078efcff */
[----:B------:R-:W-:-:S10]  /*21d0*/  DFMA R8, R8, 2, -R18 ;  /* 0x400000000808782b */ /* 0x000fd40000000812 */
[----:B------:R-:W-:-:S07]  /*21e0*/  LOP3.LUT R23, R9, 0x7ff00000, RZ, 0xc0, !PT ;  /* 0x7ff0000009177812 */ /* 0x000fce00078ec0ff */
.L_x_75:
[----:B------:R-:W-:Y:S01]  /*21f0*/  IMAD.MOV.U32 R26, RZ, RZ, R21 ;  /* 0x000000ffff1a7224 */ /* 0x000fe200078e0015 */
[----:B------:R-:W-:Y:S01]  /*2200*/  @!P0 LOP3.LUT R26, R11, 0x7ff00000, RZ, 0xc0, !PT ;  /* 0x7ff000000b1a8812 */ /* 0x000fe200078ec0ff */
[----:B------:R-:W-:Y:S01]  /*2210*/  VIADD R25, R23, 0xffffffff ;  /* 0xffffffff17197836 */ /* 0x000fe20000000000 */
[----:B------:R-:W-:-:S04]  /*2220*/  DMUL R18, R16, R8 ;  /* 0x0000000810127228 */ /* 0x000fc80000000000 */
[----:B------:R-:W-:Y:S01]  /*2230*/  ISETP.GT.U32.AND P0, PT, R25, 0x7feffffe, PT ;  /* 0x7feffffe1900780c */ /* 0x000fe20003f04070 */
[----:B------:R-:W-:-:S03]  /*2240*/  VIADD R25, R26, 0xffffffff ;  /* 0xffffffff1a197836 */ /* 0x000fc60000000000 */
[----:B------:R-:W-:Y:S02]  /*2250*/  DFMA R20, R18, -R10, R8 ;  /* 0x8000000a1214722b */ /* 0x000fe40000000008 */
[----:B------:R-:W-:-:S06]  /*2260*/  ISETP.GT.U32.OR P0, PT, R25, 0x7feffffe, P0 ;  /* 0x7feffffe1900780c */ /* 0x000fcc0000704470 */
[----:B------:R-:W-:-:S07]  /*2270*/  DFMA R20, R16, R20, R18 ;  /* 0x000000141014722b */ /* 0x000fce0000000012 */
        /* <DEDUP_REMOVED lines=12> */
[----:B------:R-:W-:Y:S01]  /*2340*/  DFMA R8, R20, -R10, R8 ;  /* 0x8000000a1408722b */ /* 0x000fe20000000008 */
[----:B------:R-:W-:-:S09]  /*2350*/  IMAD.MOV.U32 R14, RZ, RZ, RZ ;  /* 0x000000ffff0e7224 */ /* 0x000fd200078e00ff */
[C---:B------:R-:W-:Y:S02]  /*2360*/  FSETP.NEU.AND P0, PT, R9.reuse, RZ, PT ;  /* 0x000000ff0900720b */ /* 0x040fe40003f0d000 */
[----:B------:R-:W-:-:S04]  /*2370*/  LOP3.LUT R13, R9, 0x80000000, R13, 0x48, !PT ;  /* 0x80000000090d7812 */ /* 0x000fc800078e480d */
[----:B------:R-:W-:-:S07]  /*2380*/  LOP3.LUT R15, R13, R15, RZ, 0xfc, !PT ;  /* 0x0000000f0d0f7212 */ /* 0x000fce00078efcff */
[----:B------:R-:W-:Y:S05]  /*2390*/  @!P0 BRA `(.L_x_77) ;  /* 0x00000000007c8947 */ /* 0x000fea0003800000 */
[----:B------:R-:W-:Y:S01]  /*23a0*/  IMAD.MOV R9, RZ, RZ, -R2 ;  /* 0x000000ffff097224 */ /* 0x000fe200078e0a02 */
[----:B------:R-:W-:Y:S01]  /*23b0*/  DMUL.RP R14, R20, R14 ;  /* 0x0000000e140e7228 */ /* 0x000fe20000008000 */
[----:B------:R-:W-:-:S06]  /*23c0*/  IMAD.MOV.U32 R8, RZ, RZ, RZ ;  /* 0x000000ffff087224 */ /* 0x000fcc00078e00ff */
[----:B------:R-:W-:-:S03]  /*23d0*/  DFMA R8, R16, -R8, R20 ;  /* 0x800000081008722b */ /* 0x000fc60000000014 */
[----:B------:R-:W-:-:S03]  /*23e0*/  LOP3.LUT R13, R15, R13, RZ, 0x3c, !PT ;  /* 0x0000000d0f0d7212 */ /* 0x000fc600078e3cff */
[----:B------:R-:W-:-:S04]  /*23f0*/  IADD3 R8, PT, PT, -R2, -0x43300000, RZ ;  /* 0xbcd0000002087810 */ /* 0x000fc80007ffe1ff */
[----:B------:R-:W-:-:S04]  /*2400*/  FSETP.NEU.AND P0, PT, |R9|, R8, PT ;  /* 0x000000080900720b */ /* 0x000fc80003f0d200 */
[----:B------:R-:W-:Y:S02]  /*2410*/  FSEL R16, R14, R16, !P0 ;  /* 0x000000100e107208 */ /* 0x000fe40004000000 */
[----:B------:R-:W-:Y:S01]  /*2420*/  FSEL R17, R13, R17, !P0 ;  /* 0x000000110d117208 */ /* 0x000fe20004000000 */
[----:B------:R-:W-:Y:S06]  /*2430*/  BRA `(.L_x_77) ;  /* 0x0000000000547947 */ /* 0x000fec0003800000 */
.L_x_76:
        /* <DEDUP_REMOVED lines=16> */
.L_x_79:
[----:B------:R-:W-:Y:S01]  /*2540*/  LOP3.LUT R17, R13, 0x80000, RZ, 0xfc, !PT ;  /* 0x000800000d117812 */ /* 0x000fe200078efcff */
[----:B------:R-:W-:Y:S01]  /*2550*/  IMAD.MOV.U32 R16, RZ, RZ, R12 ;  /* 0x000000ffff107224 */ /* 0x000fe200078e000c */
[----:B------:R-:W-:Y:S06]  /*2560*/  BRA `(.L_x_77) ;  /* 0x0000000000087947 */ /* 0x000fec0003800000 */
.L_x_78:
[----:B------:R-:W-:Y:S01]  /*2570*/  LOP3.LUT R17, R15, 0x80000, RZ, 0xfc, !PT ;  /* 0x000800000f117812 */ /* 0x000fe200078efcff */
[----:B------:R-:W-:-:S07]  /*2580*/  IMAD.MOV.U32 R16, RZ, RZ, R14 ;  /* 0x000000ffff107224 */ /* 0x000fce00078e000e */
.L_x_77:
[----:B------:R-:W-:Y:S02]  /*2590*/  IMAD.MOV.U32 R25, RZ, RZ, 0x0 ;  /* 0x00000000ff197424 */ /* 0x000fe400078e00ff */
[----:B------:R-:W-:Y:S02]  /*25a0*/  IMAD.MOV.U32 R8, RZ, RZ, R16 ;  /* 0x000000ffff087224 */ /* 0x000fe400078e0010 */
[----:B------:R-:W-:Y:S01]  /*25b0*/  IMAD.MOV.U32 R9, RZ, RZ, R17 ;  /* 0x000000ffff097224 */ /* 0x000fe200078e0011 */
[----:B------:R-:W-:Y:S06]  /*25c0*/  RET.REL.NODEC R24 `(chande_batch_from_tr_f32) ;  /* 0xffffffd8188c7950 */ /* 0x000fec0003c3ffff */
.L_x_80:
        /* <DEDUP_REMOVED lines=11> */
.L_x_111:


//--------------------- .text.chande_batch_f32    --------------------------
	.section	.text.chande_batch_f32,"ax",@progbits
	.align	128
        .global         chande_batch_f32
        .type           chande_batch_f32,@function
        .size           chande_batch_f32,(.L_x_112 - chande_batch_f32)
        .other          chande_batch_f32,@"STO_CUDA_ENTRY STV_DEFAULT"
chande_batch_f32:
.text.chande_batch_f32:
        /* <DEDUP_REMOVED lines=20> */
[----:B------:R1:W5:Y:S02]  /*0140*/  LDG.E.CONSTANT R3, desc[UR6][R14.64] ;  /* 0x000000060e037981 */ /* 0x000364000c1e9900 */
[----:B------:R-:W2:Y:S01]  /*0150*/  LDC.64 R12, c[0x0][0x3a8] ;  /* 0x0000ea00ff0c7b82 */ /* 0x000ea20000000a00 */
[----:B0-----:R-:W-:-:S05]  /*0160*/  IMAD.WIDE.U32 R10, R5, 0x4, R10 ;  /* 0x00000004050a7825 */ /* 0x001fca00078e000a */
[----:B------:R1:W5:Y:S01]  /*0170*/  LDG.E.CONSTANT R2, desc[UR6][R10.64] ;  /* 0x000000060a027981 */ /* 0x000362000c1e9900 */
[----:B--2---:R-:W-:-:S05]  /*0180*/  IMAD.WIDE.U32 R12, R5, 0x4, R12 ;  /* 0x00000004050c7825 */ /* 0x004fca00078e000c */
[----:B------:R1:W5:Y:S01]  /*0190*/  LDG.E.CONSTANT R0, desc[UR6][R12.64] ;  /* 0x000000060c007981 */ /* 0x000362000c1e9900 */
[----:B------:R-:W0:Y:S01]  /*01a0*/  S2R R7, SR_TID.X ;  /* 0x0000000000077919 */ /* 0x000e220000002100 */
[----:B------:R-:W-:Y:S01]  /*01b0*/  BSSY.RECONVERGENT B0, `(.L_x_81) ;  /* 0x000000d000007945 */ /* 0x000fe20003800200 */
[C---:B0-----:R-:W-:Y:S02]  /*01c0*/  ISETP.GE.AND P0, PT, R7.reuse, R8, PT ;  /* 0x000000080700720c */ /* 0x041fe40003f06270 */
[----:B------:R-:W-:-:S11]  /*01d0*/  ISETP.NE.AND P1, PT, R7, RZ, PT ;  /* 0x000000ff0700720c */ /* 0x000fd60003f25270 */
[----:B-1----:R-:W-:Y:S05]  /*01e0*/  @P0 BRA `(.L_x_82) ;  /* 0x0000000000240947 */ /* 0x002fea0003800000 */
[----:B------:R-:W0:Y:S01]  /*01f0*/  LDC R14, c[0x0][0x360] ;  /* 0x0000d800ff0e7b82 */ /* 0x000e220000000800 */
[----:B------:R-:W-:-:S07]  /*0200*/  IMAD.MOV.U32 R15, RZ, RZ, 0x7fc00000 ;  /* 0x7fc00000ff0f7424 */ /* 0x000fce00078e00ff */
[----:B------:R-:W1:Y:S02]  /*0210*/  LDC.64 R12, c[0x0][0x3d0] ;  /* 0x0000f400ff0c7b82 */ /* 0x000e640000000a00 */
.L_x_83:
[--C-:B--2---:R-:W-:Y:S02]  /*0220*/  IMAD R11, R5, R8, R7.reuse ;  /* 0x00000008050b7224 */ /* 0x104fe400078e0207 */
[----:B0-----:R-:W-:Y:S02]  /*0230*/  IMAD.IADD R7, R14, 0x1, R7 ;  /* 0x000000010e077824 */ /* 0x001fe400078e0207 */
[----:B-1----:R-:W-:-:S03]  /*0240*/  IMAD.WIDE R10, R11, 0x4, R12 ;  /* 0x000000040b0a7825 */ /* 0x002fc600078e020c */
[----:B------:R-:W-:Y:S02]  /*0250*/  ISETP.GE.AND P0, PT, R7, R8, PT ;  /* 0x000000080700720c */ /* 0x000fe40003f06270 */
[----:B------:R2:W-:Y:S11]  /*0260*/  STG.E desc[UR6][R10.64], R15 ;  /* 0x0000000f0a007986 */ /* 0x0005f6000c101906 */
[----:B------:R-:W-:Y:S05]  /*0270*/  @!P0 BRA `(.L_x_83) ;  /* 0xfffffffc00e88947 */ /* 0x000fea000383ffff */
.L_x_82:
[----:B------:R-:W-:Y:S05]  /*0280*/  BSYNC.RECONVERGENT B0 ;  /* 0x0000000000007941 */ /* 0x000fea0003800200 */
.L_x_81:
[----:B------:R-:W-:Y:S06]  /*0290*/  BAR.SYNC.DEFER_BLOCKING 0x0 ;  /* 0x0000000000007b1d */ /* 0x000fec0000010000 */
[----:B------:R-:W-:Y:S05]  /*02a0*/  @P1 EXIT ;  /* 0x000000000000194d */ /* 0x000fea0003800000 */
[----:B------:R-:W-:Y:S01]  /*02b0*/  VIADD R7, R9, 0x1 ;  /* 0x0000000109077836 */ /* 0x000fe20000000000 */
[----:B------:R-:W0:Y:S01]  /*02c0*/  LDCU UR4, c[0x0][0x3c4] ;  /* 0x00007880ff0477ac */ /* 0x000e220008000800 */
[----:B------:R-:W-:-:S03]  /*02d0*/  CS2R R20, SRZ ;  /* 0x0000000000147805 */ /* 0x000fc6000001ff00 */
[----:B--2---:R-:W-:-:S05]  /*02e0*/  VIADDMNMX R10, R6, R9, R7, !PT ;  /* 0x00000009060a7246 */ /* 0x004fca0007800107 */
[----:B------:R-:W-:-:S05]  /*02f0*/  IMAD.IADD R7, R9, 0x1, -R10 ;  /* 0x0000000109077824 */ /* 0x000fca00078e0a0a */
[----:B------:R-:W-:Y:S01]  /*0300*/  ISETP.GT.U32.AND P0, PT, R7, -0x4, PT ;  /* 0xfffffffc0700780c */ /* 0x000fe20003f04070 */
[----:B------:R-:W-:Y:S02]  /*0310*/  IMAD.IADD R7, R10, 0x1, -R9 ;  /* 0x000000010a077824 */ /* 0x000fe400078e0a09 */
[----:B0-----:R-:W-:-:S10]  /*0320*/  IMAD.U32 R8, RZ, RZ, UR4 ;  /* 0x00000004ff087e24 */ /* 0x001fd4000f8e00ff */
[----:B------:R-:W-:Y:S05]  /*0330*/  @P0 BRA `(.L_x_84) ;  /* 0x0000000400000947 */ /* 0x000fea0003800000 */
[----:B------:R-:W0:Y:S01]  /*0340*/  LDC R9, c[0x0][0x3c4] ;  /* 0x0000f100ff097b82 */ /* 0x000e220000000800 */
[----:B------:R-:W-:Y:S01]  /*0350*/  CS2R R20, SRZ ;  /* 0x0000000000147805 */ /* 0x000fe2000001ff00 */
[----:B------:R-:W-:Y:S01]  /*0360*/  IMAD.U32 R8, RZ, RZ, UR4 ;  /* 0x00000004ff087e24 */ /* 0x000fe2000f8e00ff */
[----:B------:R-:W-:-:S05]  /*0370*/  UMOV UR4, URZ ;  /* 0x000000ff00047c82 */ /* 0x000fca0008000000 */
[----:B------:R-:W1:Y:S08]  /*0380*/  LDC.64 R12, c[0x0][0x380] ;  /* 0x0000e000ff0c7b82 */ /* 0x000e700000000a00 */
[----:B------:R-:W2:Y:S02]  /*0390*/  LDC.64 R10, c[0x0][0x388] ;  /* 0x0000e200ff0a7b82 */ /* 0x000ea40000000a00 */
.L_x_85:
[----:B------:R-:W3:Y:S01]  /*03a0*/  LDC.64 R18, c[0x0][0x390] ;  /* 0x0000e400ff127b82 */ /* 0x000ee20000000a00 */
[C---:B0-----:R-:W-:Y:S01]  /*03b0*/  ISETP.NE.AND P1, PT, R8.reuse, R9, PT ;  /* 0x000000090800720c */ /* 0x041fe20003f25270 */
[----:B-1----:R-:W-:-:S04]  /*03c0*/  IMAD.WIDE R16, R8, 0x4, R12 ;  /* 0x0000000408107825 */ /* 0x002fc800078e020c */
[C---:B--2---:R-:W-:Y:S01]  /*03d0*/  IMAD.WIDE R14, R8.reuse, 0x4, R10 ;  /* 0x00000004080e7825 */ /* 0x044fe200078e020a */
[----:B------:R-:W2:Y:S04]  /*03e0*/  LDG.E.CONSTANT R23, desc[UR6][R16.64] ;  /* 0x0000000610177981 */ /* 0x000ea8000c1e9900 */
[----:B------:R-:W2:Y:S04]  /*03f0*/  LDG.E.CONSTANT R27, desc[UR6][R14.64] ;  /* 0x000000060e1b7981 */ /* 0x000ea8000c1e9900 */
[----:B------:R-:W4:Y:S04]  /*0400*/  LDG.E.CONSTANT R24, desc[UR6][R14.64+0x4] ;  /* 0x000004060e187981 */ /* 0x000f28000c1e9900 */
[----:B------:R-:W4:Y:S01]  /*0410*/  LDG.E.CONSTANT R25, desc[UR6][R16.64+0x4] ;  /* 0x0000040610197981 */ /* 0x000f22000c1e9900 */
[----:B---3--:R-:W-:-:S05]  /*0420*/  IMAD.WIDE R18, R8, 0x4, R18 ;  /* 0x0000000408127825 */ /* 0x008fca00078e0212 */
[----:B------:R-:W3:Y:S04]  /*0430*/  @P1 LDG.E.CONSTANT R28, desc[UR6][R18.64+-0x4] ;  /* 0xfffffc06121c1981 */ /* 0x000ee8000c1e9900 */
[----:B------:R-:W4:Y:S04]  /*0440*/  LDG.E.CONSTANT R26, desc[UR6][R18.64] ;  /* 0x00000006121a7981 */ /* 0x000f28000c1e9900 */
[----:B------:R-:W4:Y:S01]  /*0450*/  LDG.E.CONSTANT R29, desc[UR6][R18.64+0x8] ;  /* 0x00000806121d7981 */ /* 0x000f22000c1e9900 */
[C---:B--2---:R-:W-:Y:S01]  /*0460*/  FADD R22, R23.reuse, -R27 ;  /* 0x8000001b17167221 */ /* 0x044fe20000000000 */
[--C-:B---3--:R-:W-:Y:S01]  /*0470*/  @P1 FADD R23, R23, -R28.reuse ;  /* 0x8000001c17171221 */ /* 0x108fe20000000000 */
[----:B------:R-:W-:-:S04]  /*0480*/  @P1 FADD R27, R27, -R28 ;  /* 0x8000001c1b1b1221 */ /* 0x000fc80000000000 */
[----:B------:R-:W-:-:S04]  /*0490*/  @P1 FSETP.GT.AND P0, PT, |R23|, R22, PT ;  /* 0x000000161700120b */ /* 0x000fc80003f04200 */
[----:B------:R-:W-:-:S04]  /*04a0*/  @P1 FSEL R28, |R23|, R22, P0 ;  /* 0x00000016171c1208 */ /* 0x000fc80000000200 */
[----:B------:R-:W-:-:S04]  /*04b0*/  @P1 FSETP.GT.AND P0, PT, |R27|, R28, PT ;  /* 0x0000001c1b00120b */ /* 0x000fc80003f04200 */
[----:B------:R-:W-:Y:S02]  /*04c0*/  @P1 FSEL R22, |R27|, R28, P0 ;  /* 0x0000001c1b161208 */ /* 0x000fe40000000200 */
[----:B------:R-:W2:Y:S04]  /*04d0*/  LDG.E.CONSTANT R28, desc[UR6][R16.64+0xc] ;  /* 0x00000c06101c7981 */ /* 0x000ea8000c1e9900 */
[----:B------:R-:W0:Y:S02]  /*04e0*/  F2F.F64.F32 R22, R22 ;  /* 0x0000001600167310 */ /* 0x000e240000201800 */
[----:B0-----:R-:W-:Y:S01]  /*04f0*/  DADD R22, R22, R20 ;  /* 0x0000000016167229 */ /* 0x001fe20000000014 */
[C---:B----4-:R-:W-:Y:S01]  /*0500*/  FADD R20, -R24.reuse, R25 ;  /* 0x0000001918147221 */ /* 0x050fe20000000100 */
[--C-:B------:R-:W-:Y:S01]  /*0510*/  FADD R25, R25, -R26.reuse ;  /* 0x8000001a19197221 */ /* 0x100fe20000000000 */
[----:B------:R-:W-:-:S02]  /*0520*/  FADD R21, R24, -R26 ;  /* 0x8000001a18157221 */ /* 0x000fc40000000000 */
[----:B------:R-:W3:Y:S02]  /*0530*/  LDG.E.CONSTANT R26, desc[UR6][R16.64+0x8] ;  /* 0x00000806101a7981 */ /* 0x000ee4000c1e9900 */
[----:B------:R-:W-:-:S04]  /*0540*/  FSETP.GT.AND P0, PT, |R25|, R20, PT ;  /* 0x000000141900720b */ /* 0x000fc80003f04200 */
[----:B------:R-:W-:Y:S02]  /*0550*/  FSEL R20, |R25|, R20, P0 ;  /* 0x0000001419147208 */ /* 0x000fe40000000200 */
[----:B------:R-:W3:Y:S02]  /*0560*/  LDG.E.CONSTANT R25, desc[UR6][R14.64+0x8] ;  /* 0x000008060e197981 */ /* 0x000ee4000c1e9900 */
[----:B------:R-:W-:-:S04]  /*0570*/  FSETP.GT.AND P0, PT, |R21|, R20, PT ;  /* 0x000000141500720b */ /* 0x000fc80003f04200 */
[----:B------:R-:W-:-:S04]  /*0580*/  FSEL R24, |R21|, R20, P0 ;  /* 0x0000001415187208 */ /* 0x000fc80000000200 */
[----:B------:R-:W0:Y:S02]  /*0590*/  F2F.F64.F32 R20, R24 ;  /* 0x0000001800147310 */ /* 0x000e240000201800 */
[----:B0-----:R-:W-:Y:S01]  /*05a0*/  DADD R20, R22, R20 ;  /* 0x0000000016147229 */ /* 0x001fe20000000014 */
[----:B------:R-:W4:Y:S04]  /*05b0*/  LDG.E.CONSTANT R22, desc[UR6][R18.64+0x4] ;  /* 0x0000040612167981 */ /* 0x000f28000c1e9900 */
[----:B------:R-:W2:Y:S01]  /*05c0*/  LDG.E.CONSTANT R23, desc[UR6][R14.64+0xc] ;  /* 0x00000c060e177981 */ /* 0x000ea2000c1e9900 */
[----:B------:R-:W-:Y:S01]  /*05d0*/  UIADD3 UR4, UPT, UPT, UR4, 0x4, URZ ;  /* 0x0000000404047890 */ /* 0x000fe2000fffe0ff */
[----:B------:R-:W-:Y:S02]  /*05e0*/  VIADD R8, R8, 0x4 ;  /* 0x0000000408087836 */ /* 0x000fe40000000000 */
[C---:B---3--:R-:W-:Y:S01]  /*05f0*/  FADD R27, -R25.reuse, R26 ;  /* 0x0000001a191b7221 */ /* 0x048fe20000000100 */
[--C-:B----4-:R-:W-:Y:S01]  /*0600*/  FADD R26, R26, -R22.reuse ;  /* 0x800000161a1a7221 */ /* 0x110fe20000000000 */
[----:B------:R-:W-:-:S04]  /*0610*/  FADD R25, R25, -R22 ;  /* 0x8000001619197221 */ /* 0x000fc80000000000 */
[----:B------:R-:W-:-:S04]  /*0620*/  FSETP.GT.AND P0, PT, |R26|, R27, PT ;  /* 0x0000001b1a00720b */ /* 0x000fc80003f04200 */
[----:B------:R-:W-:-:S04]  /*0630*/  FSEL R26, |R26|, R27, P0 ;  /* 0x0000001b1a1a7208 */ /* 0x000fc80000000200 */
[-C--:B------:R-:W-:Y:S01]  /*0640*/  FSETP.GT.AND P0, PT, |R25|, R26.reuse, PT ;  /* 0x0000001a1900720b */ /* 0x080fe20003f04200 */
[----:B--2---:R-:W-:Y:S01]  /*0650*/  FADD R24, -R23, R28 ;  /* 0x0000001c17187221 */ /* 0x004fe20000000100 */
[----:B------:R-:W-:Y:S02]  /*0660*/  FADD R28, R28, -R29 ;  /* 0x8000001d1c1c7221 */ /* 0x000fe40000000000 */
[----:B------:R-:W-:-:S03]  /*0670*/  FSEL R16, |R25|, R26, P0 ;  /* 0x0000001a19107208 */ /* 0x000fc60000000200 */
[----:B------:R-:W-:-:S03]  /*0680*/  FSETP.GT.AND P1, PT, |R28|, R24, PT ;  /* 0x000000181c00720b */ /* 0x000fc60003f24200 */
[----:B------:R-:W0:Y:S01]  /*0690*/  F2F.F64.F32 R16, R16 ;  /* 0x0000001000107310 */ /* 0x000e220000201800 */
[----:B------:R-:W-:Y:S01]  /*06a0*/  FADD R23, R23, -R29 ;  /* 0x8000001d17177221 */ /* 0x000fe20000000000 */
[----:B------:R-:W-:-:S04]  /*06b0*/  FSEL R24, |R28|, R24, P1 ;  /* 0x000000181c187208 */ /* 0x000fc80000800200 */
[----:B------:R-:W-:-:S04]  /*06c0*/  FSETP.GT.AND P0, PT, |R23|, R24, PT ;  /* 0x000000181700720b */ /* 0x000fc80003f04200 */
[----:B------:R-:W-:Y:S01]  /*06d0*/  FSEL R14, |R23|, R24, P0 ;  /* 0x00000018170e7208 */ /* 0x000fe20000000200 */
[----:B0-----:R-:W-:Y:S01]  /*06e0*/  DADD R20, R20, R16 ;  /* 0x0000000014147229 */ /* 0x001fe20000000010 */
[----:B------:R-:W-:-:S04]  /*06f0*/  LOP3.LUT R17, R7, 0xfffffffc, RZ, 0xc0, !PT ;  /* 0xfffffffc07117812 */ /* 0x000fc800078ec0ff */
[----:B------:R-:W0:Y:S01]  /*0700*/  F2F.F64.F32 R14, R14 ;  /* 0x0000000e000e7310 */ /* 0x000e220000201800 */
[----:B------:R-:W-:Y:S02]  /*0710*/  ISETP.NE.AND P0, PT, R17, UR4, PT ;  /* 0x0000000411007c0c */ /* 0x000fe4000bf05270 */
[----:B0-----:R-:W-:-:S11]  /*0720*/  DADD R20, R20, R14 ;  /* 0x0000000014147229 */ /* 0x001fd6000000000e */
[----:B------:R-:W-:Y:S05]  /*0730*/  @P0 BRA `(.L_x_85) ;  /* 0xfffffffc00180947 */ /* 0x000fea000383ffff */
.L_x_84:
[----:B------:R-:W-:-:S13]  /*0740*/  LOP3.LUT P0, R10, R7, 0x3, RZ, 0xc0, !PT ;  /* 0x00000003070a7812 */ /* 0x000fda000780c0ff */
[----:B------:R-:W-:Y:S05]  /*0750*/  @!P0 BRA `(.L_x_86) ;  /* 0x0000000000f48947 */ /* 0x000fea0003800000 */
[----:B------:R-:W-:Y:S02]  /*0760*/  ISETP.NE.AND P1, PT, R10, 0x1, PT ;  /* 0x000000010a00780c */ /* 0x000fe40003f25270 */
[----:B------:R-:W-:-:S04]  /*0770*/  LOP3.LUT R7, R7, 0x1, RZ, 0xc0, !PT ;  /* 0x0000000107077812 */ /* 0x000fc800078ec0ff */
[----:B------:R-:W-:-:S07]  /*0780*/  ISETP.NE.U32.AND P0, PT, R7, 0x1, PT ;  /* 0x000000010700780c */ /* 0x000fce0003f05070 */
[----:B------:R-:W-:Y:S06]  /*0790*/  @!P1 BRA `(.L_x_87) ;  /* 0x0000000000909947 */ /* 0x000fec0003800000 */
[----:B------:R-:W0:Y:S01]  /*07a0*/  LDC.64 R10, c[0x0][0x380] ;  /* 0x0000e000ff0a7b82 */ /* 0x000e220000000a00 */
[C---:B------:R-:W-:Y:S01]  /*07b0*/  ISETP.NE.AND P2, PT, R8.reuse, R9, PT ;  /* 0x000000090800720c */ /* 0x040fe20003f45270 */
[----:B------:R-:W-:-:S05]  /*07c0*/  VIADD R16, R8, 0x1 ;  /* 0x0000000108107836 */ /* 0x000fca0000000000 */
[----:B------:R-:W-:Y:S01]  /*07d0*/  ISETP.NE.AND P1, PT, R16, R9, PT ;  /* 0x000000091000720c */ /* 0x000fe20003f25270 */
[----:B------:R-:W1:Y:S08]  /*07e0*/  LDC.64 R14, c[0x0][0x388] ;  /* 0x0000e200ff0e7b82 */ /* 0x000e700000000a00 */
[----:B------:R-:W2:Y:S01]  /*07f0*/  LDC.64 R12, c[0x0][0x390] ;  /* 0x0000e400ff0c7b82 */ /* 0x000ea20000000a00 */
[----:B0-----:R-:W-:-:S05]  /*0800*/  IMAD.WIDE R10, R8, 0x4, R10 ;  /* 0x00000004080a7825 */ /* 0x001fca00078e020a */
[----:B------:R-:W3:Y:S01]  /*0810*/  LDG.E.CONSTANT R18, desc[UR6][R10.64] ;  /* 0x000000060a127981 */ /* 0x000ee2000c1e9900 */
[----:B-1----:R-:W-:-:S03]  /*0820*/  IMAD.WIDE R14, R8, 0x4, R14 ;  /* 0x00000004080e7825 */ /* 0x002fc600078e020e */
[----:B------:R-:W4:Y:S04]  /*0830*/  LDG.E.CONSTANT R26, desc[UR6][R10.64+0x4] ;  /* 0x000004060a1a7981 */ /* 0x000f28000c1e9900 */
[----:B------:R-:W3:Y:S01]  /*0840*/  LDG.E.CONSTANT R24, desc[UR6][R14.64] ;  /* 0x000000060e187981 */ /* 0x000ee2000c1e9900 */
[----:B--2---:R-:W-:-:S03]  /*0850*/  IMAD.WIDE R12, R8, 0x4, R12 ;  /* 0x00000004080c7825 */ /* 0x004fc600078e020c */
[----:B------:R-:W4:Y:S04]  /*0860*/  LDG.E.CONSTANT R25, desc[UR6][R14.64+0x4] ;  /* 0x000004060e197981 */ /* 0x000f28000c1e9900 */
[----:B------:R-:W2:Y:S04]  /*0870*/  @P2 LDG.E.CONSTANT R7, desc[UR6][R12.64+-0x4] ;  /* 0xfffffc060c072981 */ /* 0x000ea8000c1e9900 */
[----:B------:R-:W4:Y:S01]  /*0880*/  @P1 LDG.E.CONSTANT R19, desc[UR6][R12.64] ;  /* 0x000000060c131981 */ /* 0x000f22000c1e9900 */
[----:B------:R-:W-:Y:S02]  /*0890*/  VIADD R8, R8, 0x2 ;  /* 0x0000000208087836 */ /* 0x000fe40000000000 */
[C---:B---3--:R-:W-:Y:S01]  /*08a0*/  FADD R16, R18.reuse, -R24 ;  /* 0x8000001812107221 */ /* 0x048fe20000000000 */
[----:B--2---:R-:W-:Y:S01]  /*08b0*/  @P2 FADD R17, R18, -R7 ;  /* 0x8000000712112221 */ /* 0x004fe20000000000 */
[C---:B----4-:R-:W-:Y:S01]  /*08c0*/  FADD R22, R26.reuse, -R25 ;  /* 0x800000191a167221 */ /* 0x050fe20000000000 */
[----:B------:R-:W-:-:S03]  /*08d0*/  @P1 FADD R23, R26, -R19 ;  /* 0x800000131a171221 */ /* 0x000fc60000000000 */
[----:B------:R-:W-:Y:S01]  /*08e0*/  @P2 FSETP.GT.AND P3, PT, |R17|, R16, PT ;  /* 0x000000101100220b */ /* 0x000fe20003f64200 */
[----:B------:R-:W-:-:S03]  /*08f0*/  @P2 FADD R18, R24, -R7 ;  /* 0x8000000718122221 */ /* 0x000fc60000000000 */
[----:B------:R-:W-:Y:S02]  /*0900*/  @P2 FSEL R17, |R17|, R16, P3 ;  /* 0x0000001011112208 */ /* 0x000fe40001800200 */
[-C--:B------:R-:W-:Y:S01]  /*0910*/  @P1 FSETP.GT.AND P4, PT, |R23|, R22.reuse, PT ;  /* 0x000000161700120b */ /* 0x080fe20003f84200 */
[----:B------:R-:W-:Y:S01]  /*0920*/  @P1 FADD R10, R25, -R19 ;  /* 0x80000013190a1221 */ /* 0x000fe20000000000 */
[CC--:B------:R-:W-:Y:S02]  /*0930*/  @P2 FSETP.GT.AND P3, PT, |R18|.reuse, R17.reuse, PT ;  /* 0x000000111200220b */ /* 0x0c0fe40003f64200 */
[----:B------:R-:W-:Y:S02]  /*0940*/  @P1 FSEL R23, |R23|, R22, P4 ;  /* 0x0000001617171208 */ /* 0x000fe40002000200 */
[----:B------:R-:W-:Y:S01]  /*0950*/  @P2 FSEL R17, |R18|, R17, P3 ;  /* 0x0000001112112208 */ /* 0x000fe20001800200 */
[----:B------:R-:W-:Y:S01]  /*0960*/  @!P2 IMAD.MOV.U32 R17, RZ, RZ, R16 ;  /* 0x000000ffff11a224 */ /* 0x000fe200078e0010 */
[----:B------:R-:W-:-:S04]  /*0970*/  @P1 FSETP.GT.AND P3, PT, |R10|, R23, PT ;  /* 0x000000170a00120b */ /* 0x000fc80003f64200 */
[----:B------:R-:W-:Y:S02]  /*0980*/  @P1 FSEL R12, |R10|, R23, P3 ;  /* 0x000000170a0c1208 */ /* 0x000fe40001800200 */
[----:B------:R-:W0:Y:S01]  /*0990*/  F2F.F64.F32 R10, R17 ;  /* 0x00000011000a7310 */ /* 0x000e220000201800 */
[----:B------:R-:W-:-:S07]  /*09a0*/  @!P1 IMAD.MOV.U32 R12, RZ, RZ, R22 ;  /* 0x000000ffff0c9224 */ /* 0x000fce00078e0016 */
[----:B------:R-:W1:Y:S01]  /*09b0*/  F2F.F64.F32 R12, R12 ;  /* 0x0000000c000c7310 */ /* 0x000e620000201800 */
[----:B0-----:R-:W-:-:S08]  /*09c0*/  DADD R10, R20, R10 ;  /* 0x00000000140a7229 */ /* 0x001fd0000000000a */
[----:B-1----:R-:W-:-:S11]  /*09d0*/  DADD R20, R10, R12 ;  /* 0x000000000a147229 */ /* 0x002fd6000000000c */
.L_x_87:
[----:B------:R-:W-:Y:S05]  /*09e0*/  @P0 BRA `(.L_x_86) ;  /* 0x0000000000500947 */ /* 0x000fea0003800000 */
[C---:B------:R-:W-:Y:S01]  /*09f0*/  ISETP.NE.AND P1, PT, R8.reuse, R9, PT ;  /* 0x000000090800720c */ /* 0x040fe20003f25270 */
[----:B------:R-:W0:Y:S08]  /*0a00*/  LDC.64 R10, c[0x0][0x380] ;  /* 0x0000e000ff0a7b82 */ /* 0x000e300000000a00 */
[----:B------:R-:W1:Y:S08]  /*0a10*/  LDC.64 R12, c[0x0][0x388] ;  /* 0x0000e200ff0c7b82 */ /* 0x000e700000000a00 */
[----:B------:R-:W2:Y:S01]  /*0a20*/  @P1 LDC.64 R14, c[0x0][0x390] ;  /* 0x0000e400ff0e1b82 */ /* 0x000ea20000000a00 */
[----:B0-----:R-:W-:-:S06]  /*0a30*/  IMAD.WIDE R10, R8, 0x4, R10 ;  /* 0x00000004080a7825 */ /* 0x001fcc00078e020a */
[----:B------:R-:W3:Y:S01]  /*0a40*/  LDG.E.CONSTANT R11, desc[UR6][R10.64] ;  /* 0x000000060a0b7981 */ /* 0x000ee2000c1e9900 */
[----:B-1----:R-:W-:-:S06]  /*0a50*/  IMAD.WIDE R12, R8, 0x4, R12 ;  /* 0x00000004080c7825 */ /* 0x002fcc00078e020c */
[----:B------:R-:W3:Y:S01]  /*0a60*/  LDG.E.CONSTANT R12, desc[UR6][R12.64] ;  /* 0x000000060c0c7981 */ /* 0x000ee2000c1e9900 */
[----:B--2---:R-:W-:-:S06]  /*0a70*/  @P1 IMAD.WIDE R8, R8, 0x4, R14 ;  /* 0x0000000408081825 */ /* 0x004fcc00078e020e */
[----:B------:R-:W2:Y:S01]  /*0a80*/  @P1 LDG.E.CONSTANT R8, desc[UR6][R8.64+-0x4] ;  /* 0xfffffc0608081981 */ /* 0x000ea2000c1e9900 */
[C---:B---3--:R-:W-:Y:S01]  /*0a90*/  FADD R7, R11.reuse, -R12 ;  /* 0x8000000c0b077221 */ /* 0x048fe20000000000 */
[--C-:B--2---:R-:W-:Y:S01]  /*0aa0*/  @P1 FADD R14, R11, -R8.reuse ;  /* 0x800000080b0e1221 */ /* 0x104fe20000000000 */
[----:B------:R-:W-:-:S04]  /*0ab0*/  @P1 FADD R15, R12, -R8 ;  /* 0x800000080c0f1221 */ /* 0x000fc80000000000 */
[----:B------:R-:W-:-:S04]  /*0ac0*/  @P1 FSETP.GT.AND P0, PT, |R14|, R7, PT ;  /* 0x000000070e00120b */ /* 0x000fc80003f04200 */
[----:B------:R-:W-:-:S04]  /*0ad0*/  @P1 FSEL R14, |R14|, R7, P0 ;  /* 0x000000070e0e1208 */ /* 0x000fc80000000200 */
[----:B------:R-:W-:-:S04]  /*0ae0*/  @P1 FSETP.GT.AND P0, PT, |R15|, R14, PT ;  /* 0x0000000e0f00120b */ /* 0x000fc80003f04200 */
[----:B------:R-:W-:Y:S01]  /*0af0*/  @P1 FSEL R14, |R15|, R14, P0 ;  /* 0x0000000e0f0e1208 */ /* 0x000fe20000000200 */
[----:B------:R-:W-:-:S04]  /*0b00*/  @!P1 IMAD.MOV.U32 R14, RZ, RZ, R7 ;  /* 0x000000ffff0e9224 */ /* 0x000fc800078e0007 */
[----:B------:R-:W0:Y:S02]  /*0b10*/  F2F.F64.F32 R10, R14 ;  /* 0x0000000e000a7310 */ /* 0x000e240000201800 */
[----:B0-----:R-:W-:-:S11]  /*0b20*/  DADD R20, R20, R10 ;  /* 0x0000000014147229 */ /* 0x001fd6000000000a */
.L_x_86:
        /* <DEDUP_REMOVED lines=15> */
[----:B------:R-:W-:Y:S01]  /*0c20*/  IMAD.MOV.U32 R14, RZ, RZ, R20 ;  /* 0x000000ffff0e7224 */ /* 0x000fe200078e0014 */
[----:B------:R-:W-:Y:S01]  /*0c30*/  MOV R24, 0xc60 ;  /* 0x00000c6000187802 */ /* 0x000fe20000000f00 */
[----:B------:R-:W-:-:S07]  /*0c40*/  IMAD.MOV.U32 R15, RZ, RZ, R21 ;  /* 0x000000ffff0f7224 */ /* 0x000fce00078e0015 */
[----:B-----5:R-:W-:Y:S05]  /*0c50*/  CALL.REL.NOINC `($__internal_2_$__cuda_sm20_div_rn_f64_full) ;  /* 0x0000001400247944 */ /* 0x020fea0003c00000 */
.L_x_88:
        /* <DEDUP_REMOVED lines=16> */
.L_x_91:
        /* <DEDUP_REMOVED lines=19> */
[----:B------:R1:W5:Y:S01]  /*0e90*/  @!P0 LDG.E.CONSTANT R21, desc[UR6][R12.64+0x1c] ;  /* 0x00001c060c158981 */ /* 0x000362000c1e9900 */
        /* <DEDUP_REMOVED lines=21> */
[CC--:B-1----:R-:W-:Y:S02]  /*0ff0*/  FSEL R13, R18.reuse, R11.reuse, P2 ;  /* 0x0000000b120d7208 */ /* 0x0c2fe40001000000 */
        /* <DEDUP_REMOVED lines=14> */
.L_x_90:
        /* <DEDUP_REMOVED lines=35> */
.L_x_92:
        /* <DEDUP_REMOVED lines=23> */
.L_x_93:
        /* <DEDUP_REMOVED lines=13> */
.L_x_89:
        /* <DEDUP_REMOVED lines=14> */
.L_x_99:
[----:B--2---:R-:W2:Y:S08]  /*1630*/  LDC R12, c[0x0][0x3c4] ;  /* 0x0000f100ff0c7b82 */ /* 0x004eb00000000800 */
[----:B------:R-:W3:Y:S01]  /*1640*/  LDC.64 R14, c[0x0][0x388] ;  /* 0x0000e200ff0e7b82 */ /* 0x000ee20000000a00 */
[----:B--2---:R-:W-:-:S07]  /*1650*/  ISETP.NE.AND P1, PT, R23, R12, PT ;  /* 0x0000000c1700720c */ /* 0x004fce0003f25270 */
[----:B------:R-:W2:Y:S01]  /*1660*/  LDC.64 R12, c[0x0][0x380] ;  /* 0x0000e000ff0c7b82 */ /* 0x000ea20000000a00 */
[----:B---3--:R-:W-:-:S07]  /*1670*/  IMAD.WIDE R18, R23, 0x4, R14 ;  /* 0x0000000417127825 */ /* 0x008fce00078e020e */
[----:B------:R-:W3:Y:S01]  /*1680*/  @P1 LDC.64 R20, c[0x0][0x390] ;  /* 0x0000e400ff141b82 */ /* 0x000ee20000000a00 */
[----:B------:R-:W0:Y:S01]  /*1690*/  LDG.E.CONSTANT R18, desc[UR6][R18.64] ;  /* 0x0000000612127981 */ /* 0x000e22000c1e9900 */
[----:B--2---:R-:W-:-:S06]  /*16a0*/  IMAD.WIDE R16, R23, 0x4, R12 ;  /* 0x0000000417107825 */ /* 0x004fcc00078e020c */
[----:B------:R-:W0:Y:S01]  /*16b0*/  LDG.E.CONSTANT R17, desc[UR6][R16.64] ;  /* 0x0000000610117981 */ /* 0x000e22000c1e9900 */
[----:B---3--:R-:W-:-:S06]  /*16c0*/  @P1 IMAD.WIDE R20, R4, 0x4, R20 ;  /* 0x0000000404141825 */ /* 0x008fcc00078e0214 */
[----:B------:R-:W2:Y:S01]  /*16d0*/  @P1 LDG.E.CONSTANT R20, desc[UR6][R20.64] ;  /* 0x0000000614141981 */ /* 0x000ea2000c1e9900 */
[C---:B0-----:R-:W-:Y:S01]  /*16e0*/  FADD R3, R17.reuse, -R18 ;  /* 0x8000001211037221 */ /* 0x041fe20000000000 */
[--C-:B--2---:R-:W-:Y:S01]  /*16f0*/  @P1 FADD R24, R17, -R20.reuse ;  /* 0x8000001411181221 */ /* 0x104fe20000000000 */
[----:B------:R-:W-:-:S04]  /*1700*/  @P1 FADD R25, R18, -R20 ;  /* 0x8000001412191221 */ /* 0x000fc80000000000 */
[----:B------:R-:W-:-:S04]  /*1710*/  @P1 FSETP.GT.AND P0, PT, |R24|, R3, PT ;  /* 0x000000031800120b */ /* 0x000fc80003f04200 */
[----:B------:R-:W-:-:S04]  /*1720*/  @P1 FSEL R24, |R24|, R3, P0 ;  /* 0x0000000318181208 */ /* 0x000fc80000000200 */
[----:B------:R-:W-:-:S04]  /*1730*/  @P1 FSETP.GT.AND P0, PT, |R25|, R24, PT ;  /* 0x000000181900120b */ /* 0x000fc80003f04200 */
[----:B------:R-:W-:Y:S01]  /*1740*/  @P1 FSEL R3, |R25|, R24, P0 ;  /* 0x0000001819031208 */ /* 0x000fe20000000200 */
[----:B------:R-:W-:-:S03]  /*1750*/  IMAD.IADD R20, R4, 0x1, -R6 ;  /* 0x0000000104147824 */ /* 0x000fc600078e0a06 */
[----:B------:R-:W0:Y:S01]  /*1760*/  F2F.F64.F32 R16, R3 ;  /* 0x0000000300107310 */ /* 0x000e220000201800 */
[----:B------:R-:W-:-:S05]  /*1770*/  VIADD R21, R20, 0x2 ;  /* 0x0000000214157836 */ /* 0x000fca0000000000 */
[----:B------:R-:W-:Y:S01]  /*1780*/  ISETP.GT.AND P0, PT, R21, R23, PT ;  /* 0x000000171500720c */ /* 0x000fe20003f04270 */
[----:B0-----:R-:W-:Y:S01]  /*1790*/  DADD R16, R16, -R8 ;  /* 0x0000000010107229 */ /* 0x001fe20000000808 */
[----:B------:R-:W-:Y:S02]  /*17a0*/  IMAD.MOV.U32 R4, RZ, RZ, R23 ;  /* 0x000000ffff047224 */ /* 0x000fe400078e0017 */
[----:B------:R-:W-:-:S05]  /*17b0*/  IMAD.MOV.U32 R3, RZ, RZ, R7 ;  /* 0x000000ffff037224 */ /* 0x000fca00078e0007 */
[----:B-1----:R-:W-:-:S04]  /*17c0*/  DFMA R8, R10, R16, R8 ;  /* 0x000000100a08722b */ /* 0x002fc80000000008 */
[----:B------:R-:W-:Y:S07]  /*17d0*/  @P0 BRA `(.L_x_94) ;  /* 0x0000000800100947 */ /* 0x000fee0003800000 */
[----:B------:R-:W-:-:S05]  /*17e0*/  VIADD R3, R6, 0xffffffff ;  /* 0xffffffff06037836 */ /* 0x000fca0000000000 */
[----:B------:R-:W-:Y:S01]  /*17f0*/  ISETP.GE.U32.AND P0, PT, R3, 0x7, PT ;  /* 0x000000070300780c */ /* 0x000fe20003f06070 */
[----:B------:R-:W-:-:S12]  /*1800*/  IMAD.MOV.U32 R3, RZ, RZ, R7 ;  /* 0x000000ffff037224 */ /* 0x000fd800078e0007 */
[----:B------:R-:W-:Y:S05]  /*1810*/  @!P0 BRA `(.L_x_95) ;  /* 0x0000000000f88947 */ /* 0x000fea0003800000 */
[----:B------:R-:W0:Y:S01]  /*1820*/  LDC.64 R12, c[0x0][0x380] ;  /* 0x0000e000ff0c7b82 */ /* 0x000e220000000a00 */
[----:B------:R-:W-:Y:S01]  /*1830*/  LOP3.LUT R21, R6, 0x7ffffff8, RZ, 0xc0, !PT ;  /* 0x7ffffff806157812 */ /* 0x000fe200078ec0ff */
[----:B------:R-:W-:Y:S01]  /*1840*/  IMAD.MOV.U32 R3, RZ, RZ, R7 ;  /* 0x000000ffff037224 */ /* 0x000fe200078e0007 */
[----:B------:R-:W-:-:S03]  /*1850*/  ISETP.NE.AND P0, PT, R0, RZ, PT ;  /* 0x000000ff0000720c */ /* 0x000fc60003f05270 */
[----:B------:R-:W-:Y:S02]  /*1860*/  IMAD.MOV R21, RZ, RZ, -R21 ;  /* 0x000000ffff157224 */ /* 0x000fe400078e0a15 */
[----:B------:R-:W1:Y:S08]  /*1870*/  LDC.64 R14, c[0x0][0x388] ;  /* 0x0000e200ff0e7b82 */ /* 0x000e700000000a00 */
.L_x_96:
[----:B------:R-:W-:-:S04]  /*1880*/  VIADD R19, R20, 0x2 ;  /* 0x0000000214137836 */ /* 0x000fc80000000000 */
[----:B0-----:R-:W-:-:S05]  /*1890*/  IMAD.WIDE R16, R19, 0x4, R12 ;  /* 0x0000000413107825 */ /* 0x001fca00078e020c */
[----:B------:R-:W2:Y:S01]  /*18a0*/  @P0 LDG.E.CONSTANT R26, desc[UR6][R16.64] ;  /* 0x00000006101a0981 */ /* 0x000ea2000c1e9900 */
[----:B-1----:R-:W-:-:S03]  /*18b0*/  IMAD.WIDE R18, R19, 0x4, R14 ;  /* 0x0000000413127825 */ /* 0x002fc600078e020e */
[----:B------:R-:W3:Y:S04]  /*18c0*/  @P0 LDG.E.CONSTANT R25, desc[UR6][R16.64+0x4] ;  /* 0x0000040610190981 */ /* 0x000ee8000c1e9900 */
[----:B------:R-:W2:Y:S04]  /*18d0*/  @!P0 LDG.E.CONSTANT R26, desc[UR6][R18.64] ;  /* 0x00000006121a8981 */ /* 0x000ea8000c1e9900 */
[----:B------:R-:W3:Y:S01]  /*18e0*/  @!P0 LDG.E.CONSTANT R25, desc[UR6][R18.64+0x4] ;  /* 0x0000040612198981 */ /* 0x000ee2000c1e9900 */
[CC--:B--2---:R-:W-:Y:S02]  /*18f0*/  FSETP.GT.AND P1, PT, R26.reuse, R3.reuse, PT ;  /* 0x000000031a00720b */ /* 0x0c4fe40003f24000 */
[----:B------:R-:W-:-:S02]  /*1900*/  FSETP.GEU.AND P2, PT, R26, R3, PT ;  /* 0x000000031a00720b */ /* 0x000fc40003f4e000 */
[CC--:B------:R-:W-:Y:S02]  /*1910*/  FSEL R24, R26.reuse, R3.reuse, P1 ;  /* 0x000000031a187208 */ /* 0x0c0fe40000800000 */
[----:B------:R-:W-:Y:S02]  /*1920*/  @!P0 FSEL R24, R26, R3, !P2 ;  /* 0x000000031a188208 */ /* 0x000fe40005000000 */
[----:B------:R-:W2:Y:S02]  /*1930*/  @P0 LDG.E.CONSTANT R26, desc[UR6][R16.64+0x8] ;  /* 0x00000806101a0981 */ /* 0x000ea4000c1e9900 */
[CC--:B---3--:R-:W-:Y:S02]  /*1940*/  FSETP.GT.AND P1, PT, R25.reuse, R24.reuse, PT ;  /* 0x000000181900720b */ /* 0x0c8fe40003f24000 */
[CC--:B------:R-:W-:Y:S02]  /*1950*/  FSETP.GEU.AND P2, PT, R25.reuse, R24.reuse, PT ;  /* 0x000000181900720b */ /* 0x0c0fe40003f4e000 */
[----:B------:R-:W-:-:S02]  /*1960*/  FSEL R3, R25, R24, P1 ;  /* 0x0000001819037208 */ /* 0x000fc40000800000 */
[----:B------:R-:W-:Y:S02]  /*1970*/  @!P0 FSEL R3, R25, R24, !P2 ;  /* 0x0000001819038208 */ /* 0x000fe40005000000 */
[----:B------:R-:W3:Y:S04]  /*1980*/  @P0 LDG.E.CONSTANT R25, desc[UR6][R16.64+0xc] ;  /* 0x00000c0610190981 */ /* 0x000ee8000c1e9900 */
[----:B------:R-:W2:Y:S04]  /*1990*/  @!P0 LDG.E.CONSTANT R26, desc[UR6][R18.64+0x8] ;  /* 0x00000806121a8981 */ /* 0x000ea8000c1e9900 */
[----:B------:R-:W3:Y:S01]  /*19a0*/  @!P0 LDG.E.CONSTANT R25, desc[UR6][R18.64+0xc] ;  /* 0x00000c0612198981 */ /* 0x000ee2000c1e9900 */
[----:B--2---:R-:W-:-:S02]  /*19b0*/  FSETP.GT.AND P1, PT, R26, R3, PT ;  /* 0x000000031a00720b */ /* 0x004fc40003f24000 */
[CC--:B------:R-:W-:Y:S02]  /*19c0*/  FSETP.GEU.AND P2, PT, R26.reuse, R3.reuse, PT ;  /* 0x000000031a00720b */ /* 0x0c0fe40003f4e000 */
[CC--:B------:R-:W-:Y:S02]  /*19d0*/  FSEL R24, R26.reuse, R3.reuse, P1 ;  /* 0x000000031a187208 */ /* 0x0c0fe40000800000 */
[----:B------:R-:W-:Y:S02]  /*19e0*/  @!P0 FSEL R24, R26, R3, !P2 ;  /* 0x000000031a188208 */ /* 0x000fe40005000000 */
[----:B------:R-:W2:Y:S02]  /*19f0*/  @P0 LDG.E.CONSTANT R26, desc[UR6][R16.64+0x10] ;  /* 0x00001006101a0981 */ /* 0x000ea4000c1e9900 */
[CC--:B---3--:R-:W-:Y:S02]  /*1a00*/  FSETP.GT.AND P1, PT, R25.reuse, R24.reuse, PT ;  /* 0x000000181900720b */ /* 0x0c8fe40003f24000 */
[----:B------:R-:W-:-:S02]  /*1a10*/  FSETP.GEU.AND P2, PT, R25, R24, PT ;  /* 0x000000181900720b */ /* 0x000fc40003f4e000 */
[CC--:B------:R-:W-:Y:S02]  /*1a20*/  FSEL R3, R25.reuse, R24.reuse, P1 ;  /* 0x0000001819037208 */ /* 0x0c0fe40000800000 */
[----:B------:R-:W-:Y:S02]  /*1a30*/  @!P0 FSEL R3, R25, R24, !P2 ;  /* 0x0000001819038208 */ /* 0x000fe40005000000 */
[----:B------:R-:W3:Y:S04]  /*1a40*/  @P0 LDG.E.CONSTANT R25, desc[UR6][R16.64+0x14] ;  /* 0x0000140610190981 */ /* 0x000ee8000c1e9900 */
[----:B------:R-:W2:Y:S04]  /*1a50*/  @!P0 LDG.E.CONSTANT R26, desc[UR6][R18.64+0x10] ;  /* 0x00001006121a8981 */ /* 0x000ea8000c1e9900 */
[----:B------:R-:W3:Y:S01]  /*1a60*/  @!P0 LDG.E.CONSTANT R25, desc[UR6][R18.64+0x14] ;  /* 0x0000140612198981 */ /* 0x000ee2000c1e9900 */
[----:B--2---:R-:W-:-:S02]  /*1a70*/  FSETP.GT.AND P1, PT, R26, R3, PT ;  /* 0x000000031a00720b */ /* 0x004fc40003f24000 */
[CC--:B------:R-:W-:Y:S02]  /*1a80*/  FSETP.GEU.AND P2, PT, R26.reuse, R3.reuse, PT ;  /* 0x000000031a00720b */ /* 0x0c0fe40003f4e000 */
[CC--:B------:R-:W-:Y:S02]  /*1a90*/  FSEL R24, R26.reuse, R3.reuse, P1 ;  /* 0x000000031a187208 */ /* 0x0c0fe40000800000 */
[----:B------:R-:W-:-:S04]  /*1aa0*/  @!P0 FSEL R24, R26, R3, !P2 ;  /* 0x000000031a188208 */ /* 0x000fc80005000000 */
[CC--:B---3--:R-:W-:Y:S02]  /*1ab0*/  FSETP.GT.AND P1, PT, R25.reuse, R24.reuse, PT ;  /* 0x000000181900720b */ /* 0x0c8fe40003f24000 */
[CC--:B------:R-:W-:Y:S02]  /*1ac0*/  FSETP.GEU.AND P2, PT, R25.reuse, R24.reuse, PT ;  /* 0x000000181900720b */ /* 0x0c0fe40003f4e000 */
[CC--:B------:R-:W-:Y:S02]  /*1ad0*/  FSEL R3, R25.reuse, R24.reuse, P1 ;  /* 0x0000001819037208 */ /* 0x0c0fe40000800000 */
[----:B------:R-:W-:Y:S02]  /*1ae0*/  @!P0 FSEL R3, R25, R24, !P2 ;  /* 0x0000001819038208 */ /* 0x000fe40005000000 */
[----:B------:R-:W2:Y:S04]  /*1af0*/  @P0 LDG.E.CONSTANT R24, desc[UR6][R16.64+0x18] ;  /* 0x0000180610180981 */ /* 0x000ea8000c1e9900 */
[----:B------:R-:W3:Y:S01]  /*1b00*/  @P0 LDG.E.CONSTANT R25, desc[UR6][R16.64+0x1c] ;  /* 0x00001c0610190981 */ /* 0x000ee2000c1e9900 */
[----:B------:R-:W-:-:S03]  /*1b10*/  VIADD R21, R21, 0x8 ;  /* 0x0000000815157836 */ /* 0x000fc60000000000 */
[----:B------:R-:W2:Y:S04]  /*1b20*/  @!P0 LDG.E.CONSTANT R24, desc[UR6][R18.64+0x18] ;  /* 0x0000180612188981 */ /* 0x000ea8000c1e9900 */
[----:B------:R-:W3:Y:S01]  /*1b30*/  @!P0 LDG.E.CONSTANT R25, desc[UR6][R18.64+0x1c] ;  /* 0x00001c0612198981 */ /* 0x000ee2000c1e9900 */
[----:B------:R-:W-:Y:S01]  /*1b40*/  ISETP.NE.AND P3, PT, R21, RZ, PT ;  /* 0x000000ff1500720c */ /* 0x000fe20003f65270 */
        /* <DEDUP_REMOVED lines=8> */
[----:B------:R-:W-:Y:S01]  /*1bd0*/  @!P0 FSEL R3, R25, R26, !P2 ;  /* 0x0000001a19038208 */ /* 0x000fe20005000000 */
[----:B------:R-:W-:Y:S08]  /*1be0*/  @P3 BRA `(.L_x_96) ;  /* 0xfffffffc00243947 */ /* 0x000ff0000383ffff */
[----:B------:R-:W-:-:S07]  /*1bf0*/  VIADD R21, R20, 0x2 ;  /* 0x0000000214157836 */ /* 0x000fce0000000000 */
.L_x_95:
[----:B------:R-:W-:-:S13]  /*1c00*/  ISETP.NE.AND P0, PT, R22, RZ, PT ;  /* 0x000000ff1600720c */ /* 0x000fda0003f05270 */
[----:B------:R-:W-:Y:S05]  /*1c10*/  @!P0 BRA `(.L_x_94) ;  /* 0x0000000400008947 */ /* 0x000fea0003800000 */
[----:B------:R-:W-:-:S05]  /*1c20*/  VIADD R16, R22, 0xffffffff ;  /* 0xffffffff16107836 */ /* 0x000fca0000000000 */
[----:B------:R-:W-:-:S13]  /*1c30*/  ISETP.GE.U32.AND P0, PT, R16, 0x3, PT ;  /* 0x000000031000780c */ /* 0x000fda0003f06070 */
[----:B------:R-:W-:Y:S05]  /*1c40*/  @!P0 BRA `(.L_x_97) ;  /* 0x0000000000708947 */ /* 0x000fea0003800000 */
[----:B------:R-:W-:Y:S01]  /*1c50*/  ISETP.NE.AND P0, PT, R0, RZ, PT ;  /* 0x000000ff0000720c */ /* 0x000fe20003f05270 */
[----:B------:R-:W-:-:S12]  /*1c60*/  IMAD.WIDE R16, R21, 0x4, R12 ;  /* 0x0000000415107825 */ /* 0x000fd800078e020c */
[----:B------:R-:W2:Y:S04]  /*1c70*/  @P0 LDG.E.CONSTANT R20, desc[UR6][R16.64] ;  /* 0x0000000610140981 */ /* 0x000ea8000c1e9900 */
[----:B------:R-:W3:Y:S04]  /*1c80*/  @P0 LDG.E.CONSTANT R24, desc[UR6][R16.64+0x4] ;  /* 0x0000040610180981 */ /* 0x000ee8000c1e9900 */
[----:B------:R-:W4:Y:S04]  /*1c90*/  @P0 LDG.E.CONSTANT R25, desc[UR6][R16.64+0x8] ;  /* 0x0000080610190981 */ /* 0x000f28000c1e9900 */
[----:B------:R0:W5:Y:S01]  /*1ca0*/  @P0 LDG.E.CONSTANT R26, desc[UR6][R16.64+0xc] ;  /* 0x00000c06101a0981 */ /* 0x000162000c1e9900 */
[----:B------:R-:W-:-:S05]  /*1cb0*/  IMAD.WIDE R18, R21, 0x4, R14 ;  /* 0x0000000415127825 */ /* 0x000fca00078e020e */
        /* <DEDUP_REMOVED lines=21> */
.L_x_97:
[----:B------:R-:W-:-:S13]  /*1e10*/  LOP3.LUT P0, R16, R6, 0x3, RZ, 0xc0, !PT ;  /* 0x0000000306107812 */ /* 0x000fda000780c0ff */
[----:B------:R-:W-:Y:S05]  /*1e20*/  @!P0 BRA `(.L_x_94) ;  /* 0x00000000007c8947 */ /* 0x000fea0003800000 */
[----:B------:R-:W-:Y:S02]  /*1e30*/  ISETP.NE.AND P1, PT, R16, 0x1, PT ;  /* 0x000000011000780c */ /* 0x000fe40003f25270 */
[----:B------:R-:W-:-:S04]  /*1e40*/  LOP3.LUT R17, R6, 0x1, RZ, 0xc0, !PT ;  /* 0x0000000106117812 */ /* 0x000fc800078ec0ff */
[----:B------:R-:W-:-:S07]  /*1e50*/  ISETP.NE.U32.AND P0, PT, R17, 0x1, PT ;  /* 0x000000011100780c */ /* 0x000fce0003f05070 */
[----:B------:R-:W-:Y:S06]  /*1e60*/  @!P1 BRA `(.L_x_98) ;  /* 0x0000000000409947 */ /* 0x000fec0003800000 */
[----:B------:R-:W-:Y:S01]  /*1e70*/  ISETP.NE.AND P1, PT, R0, RZ, PT ;  /* 0x000000ff0000720c */ /* 0x000fe20003f25270 */
[----:B------:R-:W-:-:S12]  /*1e80*/  IMAD.WIDE R16, R21, 0x4, R12 ;  /* 0x0000000415107825 */ /* 0x000fd800078e020c */
[----:B------:R-:W2:Y:S04]  /*1e90*/  @P1 LDG.E.CONSTANT R20, desc[UR6][R16.64] ;  /* 0x0000000610141981 */ /* 0x000ea8000c1e9900 */
[----:B------:R-:W3:Y:S01]  /*1ea0*/  @P1 LDG.E.CONSTANT R24, desc[UR6][R16.64+0x4] ;  /* 0x0000040610181981 */ /* 0x000ee2000c1e9900 */
[----:B------:R-:W-:-:S05]  /*1eb0*/  IMAD.WIDE R18, R21, 0x4, R14 ;  /* 0x0000000415127825 */ /* 0x000fca00078e020e */
        /* <DEDUP_REMOVED lines=11> */
.L_x_98:
[----:B------:R-:W-:Y:S05]  /*1f70*/  @P0 BRA `(.L_x_94) ;  /* 0x0000000000280947 */ /* 0x000fea0003800000 */
[----:B------:R-:W-:-:S13]  /*1f80*/  ISETP.NE.AND P2, PT, R0, RZ, PT ;  /* 0x000000ff0000720c */ /* 0x000fda0003f45270 */
[----:B------:R-:W-:-:S05]  /*1f90*/  @P2 IMAD.WIDE R12, R21, 0x4, R12 ;  /* 0x00000004150c2825 */ /* 0x000fca00078e020c */
[----:B------:R-:W2:Y:S01]  /*1fa0*/  @P2 LDG.E.CONSTANT R16, desc[UR6][R12.64] ;  /* 0x000000060c102981 */ /* 0x000ea2000c1e9900 */
[----:B------:R-:W-:-:S05]  /*1fb0*/  @!P2 IMAD.WIDE R14, R21, 0x4, R14 ;  /* 0x00000004150ea825 */ /* 0x000fca00078e020e */
[----:B------:R-:W2:Y:S02]  /*1fc0*/  @!P2 LDG.E.CONSTANT R16, desc[UR6][R14.64] ;  /* 0x000000060e10a981 */ /* 0x000ea4000c1e9900 */
[CC--:B--2---:R-:W-:Y:S02]  /*1fd0*/  FSETP.GT.AND P0, PT, R16.reuse, R3.reuse, PT ;  /* 0x000000031000720b */ /* 0x0c4fe40003f04000 */
[CC--:B------:R-:W-:Y:S02]  /*1fe0*/  FSETP.GEU.AND P1, PT, R16.reuse, R3.reuse, PT ;  /* 0x000000031000720b */ /* 0x0c0fe40003f2e000 */
[CC--:B------:R-:W-:Y:S02]  /*1ff0*/  FSEL R17, R16.reuse, R3.reuse, P0 ;  /* 0x0000000310117208 */ /* 0x0c0fe40000000000 */
[----:B------:R-:W-:-:S05]  /*2000*/  @!P2 FSEL R17, R16, R3, !P1 ;  /* 0x000000031011a208 */ /* 0x000fca0004800000 */
[----:B------:R-:W-:-:S07]  /*2010*/  IMAD.MOV.U32 R3, RZ, RZ, R17 ;  /* 0x000000ffff037224 */ /* 0x000fce00078e0011 */
.L_x_94:
        /* <DEDUP_REMOVED lines=13> */
        .weak           $__internal_2_$__cuda_sm20_div_rn_f64_full
        .type           $__internal_2_$__cuda_sm20_div_rn_f64_full,@function
        .size           $__internal_2_$__cuda_sm20_div_rn_f64_full,(.L_x_112 - $__internal_2_$__cuda_sm20_div_rn_f64_full)
$__internal_2_$__cuda_sm20_div_rn_f64_full:
        /* <DEDUP_REMOVED lines=30> */
.L_x_100:
        /* <DEDUP_REMOVED lines=29> */
[----:B------:R-:W-:Y:S01]  /*24a0*/  IMAD.MOV.U32 R8, RZ, RZ, RZ ;  /* 0x000000ffff087224 */ /* 0x000fe200078e00ff */
[----:B------:R-:W-:-:S05]  /*24b0*/  IADD3 R7, PT, PT, -R7, -0x43300000, RZ ;  /* 0xbcd0000007077810 */ /* 0x000fca0007ffe1ff */
[----:B------:R-:W-:-:S03]  /*24c0*/  DFMA R8, R16, -R8, R20 ;  /* 0x800000081008722b */ /* 0x000fc60000000014 */
[----:B------:R-:W-:-:S07]  /*24d0*/  LOP3.LUT R13, R15, R13, RZ, 0x3c, !PT ;  /* 0x0000000d0f0d7212 */ /* 0x000fce00078e3cff */
[----:B------:R-:W-:-:S04]  /*24e0*/  FSETP.NEU.AND P0, PT, |R9|, R7, PT ;  /* 0x000000070900720b */ /* 0x000fc80003f0d200 */
[----:B------:R-:W-:Y:S02]  /*24f0*/  FSEL R16, R14, R16, !P0 ;  /* 0x000000100e107208 */ /* 0x000fe40004000000 */
[----:B------:R-:W-:Y:S01]  /*2500*/  FSEL R17, R13, R17, !P0 ;  /* 0x000000110d117208 */ /* 0x000fe20004000000 */
[----:B------:R-:W-:Y:S06]  /*2510*/  BRA `(.L_x_102) ;  /* 0x0000000000547947 */ /* 0x000fec0003800000 */
.L_x_101:
        /* <DEDUP_REMOVED lines=16> */
.L_x_104:
[----:B------:R-:W-:Y:S01]  /*2620*/  LOP3.LUT R17, R13, 0x80000, RZ, 0xfc, !PT ;  /* 0x000800000d117812 */ /* 0x000fe200078efcff */
[----:B------:R-:W-:Y:S01]  /*2630*/  IMAD.MOV.U32 R16, RZ, RZ, R12 ;  /* 0x000000ffff107224 */ /* 0x000fe200078e000c */
[----:B------:R-:W-:Y:S06]  /*2640*/  BRA `(.L_x_102) ;  /* 0x0000000000087947 */ /* 0x000fec0003800000 */
.L_x_103:
[----:B------:R-:W-:Y:S01]  /*2650*/  LOP3.LUT R17, R15, 0x80000, RZ, 0xfc, !PT ;  /* 0x000800000f117812 */ /* 0x000fe200078efcff */
[----:B------:R-:W-:-:S07]  /*2660*/  IMAD.MOV.U32 R16, RZ, RZ, R14 ;  /* 0x000000ffff107224 */ /* 0x000fce00078e000e */
.L_x_102:
[----:B------:R-:W-:Y:S02]  /*2670*/  IMAD.MOV.U32 R25, RZ, RZ, 0x0 ;  /* 0x00000000ff197424 */ /* 0x000fe400078e00ff */
[----:B------:R-:W-:Y:S02]  /*2680*/  IMAD.MOV.U32 R8, RZ, RZ, R16 ;  /* 0x000000ffff087224 */ /* 0x000fe400078e0010 */
[----:B------:R-:W-:Y:S01]  /*2690*/  IMAD.MOV.U32 R9, RZ, RZ, R17 ;  /* 0x000000ffff097224 */ /* 0x000fe200078e0011 */
[----:B------:R-:W-:Y:S06]  /*26a0*/  RET.REL.NODEC R24 `(chande_batch_f32) ;  /* 0xffffffd818547950 */ /* 0x000fec0003c3ffff */
.L_x_105:
        /* <DEDUP_REMOVED lines=13> */
.L_x_112:


//--------------------- .nv.shared.reserved.0     --------------------------
	.section	.nv.shared.reserved.0,"aw",@nobits
	.weak		__nv_reservedSMEM_offset_0_alias
	.size		__nv_reservedSMEM_offset_0_alias, 0, 64
	.other		__nv_reservedSMEM_offset_0_alias,@"STO_CUDA_RESERVED_SHARED STV_DEFAULT"
__nv_reservedSMEM_offset_0_alias:
	.zero		0
	.zero		64


//--------------------- .nv.constant0.chande_many_series_one_param_f32 --------------------------
	.section	.nv.constant0.chande_many_series_one_param_f32,"a",@progbits
	.sectionflags	@""
	.align	4
.nv.constant0.chande_many_series_one_param_f32:
	.zero		960


//--------------------- .nv.constant0.chande_batch_from_tr_f32 --------------------------
	.section	.nv.constant0.chande_batch_from_tr_f32,"a",@progbits
	.sectionflags	@""
	.align	4
.nv.constant0.chande_batch_from_tr_f32:
	.zero		984


//--------------------- .nv.constant0.chande_batch_f32 --------------------------
	.section	.nv.constant0.chande_batch_f32,"a",@progbits
	.sectionflags	@""
	.align	4
.nv.constant0.chande_batch_f32:
	.zero		984


//--------------------- SYMBOLS --------------------------

	.type		.nv.reservedSmem.offset0,@object
	.size		.nv.reservedSmem.offset0,0x4
